	.target	sm_90a

	.elftype	@"ET_EXEC"


//--------------------- .note.nv.tkinfo           --------------------------
	.section	.note.nv.tkinfo,"",@"SHT_NOTE"
	.sectionflags	@"SHF_NOTE_NV_TKINFO"
	.tkinfo
        /*0018*/ 	.word	0x00000002
        /*0030*/ 	.string	""
        /*0030*/ 	.string	"ptxas"
        /*0030*/ 	.string	"Cuda compilation tools, release 13.0, V13.0.88"
        /*0030*/ 	.string	"Build cuda_13.0.r13.0/compiler.36424714_0"
        /*0030*/ 	.string	"-arch sm_90a -m 64 "



//--------------------- .note.nv.cuinfo           --------------------------
	.section	.note.nv.cuinfo,"",@"SHT_NOTE"
	.sectionflags	@"SHF_NOTE_NV_CUINFO"
        /*0018*/ 	.short	0x0002
        /*001a*/ 	.short	0x005a
        /*001c*/ 	.short	0x0082
	.zero		2


//--------------------- .nv.info                  --------------------------
	.section	.nv.info,"",@"SHT_CUDA_INFO"
	.align	4


	//----- nvinfo : EIATTR_REGCOUNT
	.align		4
        /*0000*/ 	.byte	0x04, 0x2f
        /*0002*/ 	.short	(.L_15 - .L_14)
	.align		4
.L_14:
        /*0004*/ 	.word	index@(_ZN7cutlass13device_kernelINS_4gemm6kernel13GemmUniversalIN4cute5tupleIJiiiiEEENS1_10collective13CollectiveMmaINS1_34MainloopSm90TmaGmmaWarpSpecializedILi4ENS5_IJNS4_1CILi8EEENSA_ILi1EEESC_EEENS1_35KernelTmaWarpSpecializedCooperativeEEENS5_IJNSA_ILi128EEESG_NSA_ILi64EEEEEENS_6half_tENS5_IJSC_llEEESJ_SK_NS4_8TiledMMAINS4_8MMA_AtomIJNS4_4SM904GMMA26MMA_64x128x16_F32F16F16_SSILNSO_5MajorE1ELSQ_1ELNSO_7ScaleInE1ELSR_1EEEEEENS4_6LayoutINS5_IJNSA_ILi2EEESC_SC_EEENS5_IJSC_NSA_ILi0EEESX_EEEEENS5_IJNS4_10UnderscoreES10_S10_EEEEENS4_13SM90_TMA_LOADENS4_14ComposedLayoutINS4_7SwizzleILi3ELi4ELi3EEENS4_18smem_ptr_flag_bitsILi16EEENSU_INS5_IJSH_SB_EEENS5_IJSC_SH_EEEEEEEvNS4_8identityENS4_23SM90_TMA_LOAD_MULTICASTES1C_vS1D_EENS_8epilogue10collective6detail29Sm90TmaWarpSpecializedAdapterINS1H_15DefaultEpilogueISJ_NS5_IJlSC_lEEES1L_NS1G_6thread17LinearCombinationISJ_Li1EffLNS1M_9ScaleType4KindE0ELNS_15FloatRoundStyleE2ESJ_EENS1_15EpilogueDefaultEEEEEvvEEEEvNT_6ParamsE)
        /*0008*/ 	.word	0x000000a8


	//----- nvinfo : EIATTR_FRAME_SIZE
	.align		4
.L_15:
        /*000c*/ 	.byte	0x04, 0x11
        /*000e*/ 	.short	(.L_17 - .L_16)
	.align		4
.L_16:
        /*0010*/ 	.word	index@(_ZN7cutlass13device_kernelINS_4gemm6kernel13GemmUniversalIN4cute5tupleIJiiiiEEENS1_10collective13CollectiveMmaINS1_34MainloopSm90TmaGmmaWarpSpecializedILi4ENS5_IJNS4_1CILi8EEENSA_ILi1EEESC_EEENS1_35KernelTmaWarpSpecializedCooperativeEEENS5_IJNSA_ILi128EEESG_NSA_ILi64EEEEEENS_6half_tENS5_IJSC_llEEESJ_SK_NS4_8TiledMMAINS4_8MMA_AtomIJNS4_4SM904GMMA26MMA_64x128x16_F32F16F16_SSILNSO_5MajorE1ELSQ_1ELNSO_7ScaleInE1ELSR_1EEEEEENS4_6LayoutINS5_IJNSA_ILi2EEESC_SC_EEENS5_IJSC_NSA_ILi0EEESX_EEEEENS5_IJNS4_10UnderscoreES10_S10_EEEEENS4_13SM90_TMA_LOADENS4_14ComposedLayoutINS4_7SwizzleILi3ELi4ELi3EEENS4_18smem_ptr_flag_bitsILi16EEENSU_INS5_IJSH_SB_EEENS5_IJSC_SH_EEEEEEEvNS4_8identityENS4_23SM90_TMA_LOAD_MULTICASTES1C_vS1D_EENS_8epilogue10collective6detail29Sm90TmaWarpSpecializedAdapterINS1H_15DefaultEpilogueISJ_NS5_IJlSC_lEEES1L_NS1G_6thread17LinearCombinationISJ_Li1EffLNS1M_9ScaleType4KindE0ELNS_15FloatRoundStyleE2ESJ_EENS1_15EpilogueDefaultEEEEEvvEEEEvNT_6ParamsE)
        /*0014*/ 	.word	0x00000000


	//----- nvinfo : EIATTR_MIN_STACK_SIZE
	.align		4
.L_17:
        /*0018*/ 	.byte	0x04, 0x12
        /*001a*/ 	.short	(.L_19 - .L_18)
	.align		4
.L_18:
        /*001c*/ 	.word	index@(_ZN7cutlass13device_kernelINS_4gemm6kernel13GemmUniversalIN4cute5tupleIJiiiiEEENS1_10collective13CollectiveMmaINS1_34MainloopSm90TmaGmmaWarpSpecializedILi4ENS5_IJNS4_1CILi8EEENSA_ILi1EEESC_EEENS1_35KernelTmaWarpSpecializedCooperativeEEENS5_IJNSA_ILi128EEESG_NSA_ILi64EEEEEENS_6half_tENS5_IJSC_llEEESJ_SK_NS4_8TiledMMAINS4_8MMA_AtomIJNS4_4SM904GMMA26MMA_64x128x16_F32F16F16_SSILNSO_5MajorE1ELSQ_1ELNSO_7ScaleInE1ELSR_1EEEEEENS4_6LayoutINS5_IJNSA_ILi2EEESC_SC_EEENS5_IJSC_NSA_ILi0EEESX_EEEEENS5_IJNS4_10UnderscoreES10_S10_EEEEENS4_13SM90_TMA_LOADENS4_14ComposedLayoutINS4_7SwizzleILi3ELi4ELi3EEENS4_18smem_ptr_flag_bitsILi16EEENSU_INS5_IJSH_SB_EEENS5_IJSC_SH_EEEEEEEvNS4_8identityENS4_23SM90_TMA_LOAD_MULTICASTES1C_vS1D_EENS_8epilogue10collective6detail29Sm90TmaWarpSpecializedAdapterINS1H_15DefaultEpilogueISJ_NS5_IJlSC_lEEES1L_NS1G_6thread17LinearCombinationISJ_Li1EffLNS1M_9ScaleType4KindE0ELNS_15FloatRoundStyleE2ESJ_EENS1_15EpilogueDefaultEEEEEvvEEEEvNT_6ParamsE)
        /*0020*/ 	.word	0x00000000
.L_19:


//--------------------- .nv.compat                --------------------------
	.section	.nv.compat,"",@"SHT_CUDA_COMPAT_INFO"
	.align	4
        /*0000*/ 	.byte	0x02, 0x09, 0x01, 0x00, 0x02, 0x02, 0x04, 0x00, 0x02, 0x05, 0x05, 0x00, 0x03, 0x07, 0x01, 0x01
        /*0010*/ 	.byte	0x02, 0x03, 0x01, 0x00, 0x02, 0x06, 0x01, 0x00, 0x04, 0x0b, 0x08, 0x00, 0x00, 0x00, 0x00, 0x00
        /*0020*/ 	.byte	0x00, 0x00, 0x00, 0x00


//--------------------- .nv.info._ZN7cutlass13device_kernelINS_4gemm6kernel13GemmUniversalIN4cute5tupleIJiiiiEEENS1_10collective13CollectiveMmaINS1_34MainloopSm90TmaGmmaWarpSpecializedILi4ENS5_IJNS4_1CILi8EEENSA_ILi1EEESC_EEENS1_35KernelTmaWarpSpecializedCooperativeEEENS5_IJNSA_ILi128EEESG_NSA_ILi64EEEEEENS_6half_tENS5_IJSC_llEEESJ_SK_NS4_8TiledMMAINS4_8MMA_AtomIJNS4_4SM904GMMA26MMA_64x128x16_F32F16F16_SSILNSO_5MajorE1ELSQ_1ELNSO_7ScaleInE1ELSR_1EEEEEENS4_6LayoutINS5_IJNSA_ILi2EEESC_SC_EEENS5_IJSC_NSA_ILi0EEESX_EEEEENS5_IJNS4_10UnderscoreES10_S10_EEEEENS4_13SM90_TMA_LOADENS4_14ComposedLayoutINS4_7SwizzleILi3ELi4ELi3EEENS4_18smem_ptr_flag_bitsILi16EEENSU_INS5_IJSH_SB_EEENS5_IJSC_SH_EEEEEEEvNS4_8identityENS4_23SM90_TMA_LOAD_MULTICASTES1C_vS1D_EENS_8epilogue10collective6detail29Sm90TmaWarpSpecializedAdapterINS1H_15DefaultEpilogueISJ_NS5_IJlSC_lEEES1L_NS1G_6thread17LinearCombinationISJ_Li1EffLNS1M_9ScaleType4KindE0ELNS_15FloatRoundStyleE2ESJ_EENS1_15EpilogueDefaultEEEEEvvEEEEvNT_6ParamsE --------------------------
	.section	.nv.info._ZN7cutlass13device_kernelINS_4gemm6kernel13GemmUniversalIN4cute5tupleIJiiiiEEENS1_10collective13CollectiveMmaINS1_34MainloopSm90TmaGmmaWarpSpecializedILi4ENS5_IJNS4_1CILi8EEENSA_ILi1EEESC_EEENS1_35KernelTmaWarpSpecializedCooperativeEEENS5_IJNSA_ILi128EEESG_NSA_ILi64EEEEEENS_6half_tENS5_IJSC_llEEESJ_SK_NS4_8TiledMMAINS4_8MMA_AtomIJNS4_4SM904GMMA26MMA_64x128x16_F32F16F16_SSILNSO_5MajorE1ELSQ_1ELNSO_7ScaleInE1ELSR_1EEEEEENS4_6LayoutINS5_IJNSA_ILi2EEESC_SC_EEENS5_IJSC_NSA_ILi0EEESX_EEEEENS5_IJNS4_10UnderscoreES10_S10_EEEEENS4_13SM90_TMA_LOADENS4_14ComposedLayoutINS4_7SwizzleILi3ELi4ELi3EEENS4_18smem_ptr_flag_bitsILi16EEENSU_INS5_IJSH_SB_EEENS5_IJSC_SH_EEEEEEEvNS4_8identityENS4_23SM90_TMA_LOAD_MULTICASTES1C_vS1D_EENS_8epilogue10collective6detail29Sm90TmaWarpSpecializedAdapterINS1H_15DefaultEpilogueISJ_NS5_IJlSC_lEEES1L_NS1G_6thread17LinearCombinationISJ_Li1EffLNS1M_9ScaleType4KindE0ELNS_15FloatRoundStyleE2ESJ_EENS1_15EpilogueDefaultEEEEEvvEEEEvNT_6ParamsE,"",@"SHT_CUDA_INFO"
	.sectionflags	@""
	.align	4


	//----- nvinfo : EIATTR_CUDA_API_VERSION
	.align		4
        /*0000*/ 	.byte	0x04, 0x37
        /*0002*/ 	.short	(.L_21 - .L_20)
.L_20:
        /*0004*/ 	.word	0x00000082


	//----- nvinfo : EIATTR_KPARAM_INFO
	.align		4
.L_21:
        /*0008*/ 	.byte	0x04, 0x17
        /*000a*/ 	.short	(.L_23 - .L_22)
.L_22:
        /*000c*/ 	.word	0x00000000
        /*0010*/ 	.short	0x0000
        /*0012*/ 	.short	0x0070
        /*0014*/ 	.byte	0x00, 0xf0, 0x01, 0x10


	//----- nvinfo : EIATTR_SPARSE_MMA_MASK
	.align		4
.L_23:
        /*0018*/ 	.byte	0x03, 0x50
        /*001a*/ 	.short	0x0000


	//----- nvinfo : EIATTR_MAXREG_COUNT
	.align		4
        /*001c*/ 	.byte	0x03, 0x1b
        /*001e*/ 	.short	0x00a8


	//----- nvinfo : EIATTR_NUM_BARRIERS
	.align		4
        /*0020*/ 	.byte	0x02, 0x4c
        /*0022*/ 	.byte	0x01
	.zero		1


	//----- nvinfo : EIATTR_EXTERNS
	.align		4
        /*0024*/ 	.byte	0x04, 0x0f
        /*0026*/ 	.short	(.L_25 - .L_24)


	//   ....[0]....
	.align		4
.L_24:
        /*0028*/ 	.word	index@(__assertfail)


	//----- nvinfo : EIATTR_MERCURY_ISA_VERSION
	.align		4
.L_25:
        /*002c*/ 	.byte	0x03, 0x5f
        /*002e*/ 	.short	0x0101


	//----- nvinfo : EIATTR_INT_WARP_WIDE_INSTR_OFFSETS
	.align		4
        /*0030*/ 	.byte	0x04, 0x31
        /*0032*/ 	.short	(.L_27 - .L_26)


	//   ....[0]....
.L_26:
        /*0034*/ 	.word	0x000004d0


	//   ....[1]....
        /*0038*/ 	.word	0x000004f0


	//   ....[2]....
        /*003c*/ 	.word	0x000006a0


	//   ....[3]....
        /*0040*/ 	.word	0x00001ef0


	//----- nvinfo : EIATTR_COOP_GROUP_MASK_REGIDS
	.align		4
.L_27:
        /*0044*/ 	.byte	0x04, 0x29
        /*0046*/ 	.short	(.L_29 - .L_28)


	//   ....[0]....
.L_28:
        /*0048*/ 	.word	0xffffffff


	//   ....[1]....
        /*004c*/ 	.word	0xffffffff


	//   ....[2]....
        /*0050*/ 	.word	0xffffffff


	//   ....[3]....
        /*0054*/ 	.word	0xffffffff


	//   ....[4]....
        /*0058*/ 	.word	0xffffffff


	//   ....[5]....
        /*005c*/ 	.word	0xffffffff


	//----- nvinfo : EIATTR_COOP_GROUP_INSTR_OFFSETS
	.align		4
.L_29:
        /*0060*/ 	.byte	0x04, 0x28
        /*0062*/ 	.short	(.L_31 - .L_30)


	//   ....[0]....
.L_30:
        /*0064*/ 	.word	0x00000060


	//   ....[1]....
        /*0068*/ 	.word	0x00000070


	//   ....[2]....
        /*006c*/ 	.word	0x00000130


	//   ....[3]....
        /*0070*/ 	.word	0x00000300


	//   ....[4]....
        /*0074*/ 	.word	0x00000800


	//   ....[5]....
        /*0078*/ 	.word	0x00001480


	//----- nvinfo : EIATTR_REG_RECONFIG
	.align		4
.L_31:
        /*007c*/ 	.byte	0x01, 0x54
	.zero		2


	//----- nvinfo : EIATTR_SYSCALL_OFFSETS
	.align		4
        /*0080*/ 	.byte	0x04, 0x46
        /*0082*/ 	.short	(.L_33 - .L_32)


	//   ....[0]....
.L_32:
        /*0084*/ 	.word	0x00001660


	//----- nvinfo : EIATTR_MBARRIER_INSTR_OFFSETS
	.align		4
.L_33:
        /*0088*/ 	.byte	0x04, 0x39
        /*008a*/ 	.short	(.L_35 - .L_34)


	//   ....[0]....
.L_34:
        /*008c*/ 	.word	0x00000260
        /*0090*/ 	.word	0x000000ff
        /*0094*/ 	.word	0x00000000
        /*0098*/ 	.short	0x0100
        /*009a*/ 	.byte	0x08
	.zero		1


	//   ....[1]....
        /*009c*/ 	.word	0x00000270
        /*00a0*/ 	.word	0x000000ff
        /*00a4*/ 	.word	0x00000020
        /*00a8*/ 	.short	0x0100
        /*00aa*/ 	.byte	0x08
	.zero		1


	//   ....[2]....
        /*00ac*/ 	.word	0x00000280
        /*00b0*/ 	.word	0x000000ff
        /*00b4*/ 	.word	0x00000008
        /*00b8*/ 	.short	0x0100
        /*00ba*/ 	.byte	0x08
	.zero		1


	//   ....[3]....
        /*00bc*/ 	.word	0x00000290
        /*00c0*/ 	.word	0x000000ff
        /*00c4*/ 	.word	0x00000028
        /*00c8*/ 	.short	0x0100
        /*00ca*/ 	.byte	0x08
	.zero		1


	//   ....[4]....
        /*00cc*/ 	.word	0x000002a0
        /*00d0*/ 	.word	0x000000ff
        /*00d4*/ 	.word	0x00000010
        /*00d8*/ 	.short	0x0100
        /*00da*/ 	.byte	0x08
	.zero		1


	//   ....[5]....
        /*00dc*/ 	.word	0x000002b0
        /*00e0*/ 	.word	0x000000ff
        /*00e4*/ 	.word	0x00000030
        /*00e8*/ 	.short	0x0100
        /*00ea*/ 	.byte	0x08
	.zero		1


	//   ....[6]....
        /*00ec*/ 	.word	0x000002c0
        /*00f0*/ 	.word	0x000000ff
        /*00f4*/ 	.word	0x00000018
        /*00f8*/ 	.short	0x0100
        /*00fa*/ 	.byte	0x08
	.zero		1


	//   ....[7]....
        /*00fc*/ 	.word	0x000002d0
        /*0100*/ 	.word	0x000000ff
        /*0104*/ 	.word	0x00000038
        /*0108*/ 	.short	0x0100
        /*010a*/ 	.byte	0x08
	.zero		1


	//   ....[8]....
        /*010c*/ 	.word	0x00000730
        /*0110*/ 	.word	0x000000ff
        /*0114*/ 	.word	0x00000050
        /*0118*/ 	.short	0x0100
        /*011a*/ 	.byte	0x06
	.zero		1


	//   ....[9]....
        /*011c*/ 	.word	0x000007b0
        /*0120*/ 	.word	0x000000ff
        /*0124*/ 	.word	0x00000058
        /*0128*/ 	.short	0x0100
        /*012a*/ 	.byte	0x06
	.zero		1


	//   ....[10]....
        /*012c*/ 	.word	0x00001720
        /*0130*/ 	.word	0x00000003
        /*0134*/ 	.word	0x00000000
        /*0138*/ 	.short	0x010a
        /*013a*/ 	.byte	0x3f
	.zero		1


	//   ....[11]....
        /*013c*/ 	.word	0x00001780
        /*0140*/ 	.word	0x00000003
        /*0144*/ 	.word	0x00000000
        /*0148*/ 	.short	0x010a
        /*014a*/ 	.byte	0x3f
	.zero		1


	//   ....[12]....
        /*014c*/ 	.word	0x00001b00
        /*0150*/ 	.word	0x00000005
        /*0154*/ 	.word	0x00000000
        /*0158*/ 	.short	0x010a
        /*015a*/ 	.byte	0x3f
	.zero		1


	//   ....[13]....
        /*015c*/ 	.word	0x00001b40
        /*0160*/ 	.word	0x00000005
        /*0164*/ 	.word	0x00000000
        /*0168*/ 	.short	0x010a
        /*016a*/ 	.byte	0x3f
	.zero		1


	//   ....[14]....
        /*016c*/ 	.word	0x00001da0
        /*0170*/ 	.word	0x00000004
        /*0174*/ 	.word	0x00000000
        /*0178*/ 	.short	0x0101
        /*017a*/ 	.byte	0x3f
	.zero		1


	//   ....[15]....
        /*017c*/ 	.word	0x00001f60
        /*0180*/ 	.word	0x00000000
        /*0184*/ 	.word	0x00000000
        /*0188*/ 	.short	0x0101
        /*018a*/ 	.byte	0x3f
	.zero		1


	//   ....[16]....
        /*018c*/ 	.word	0x000070c0
        /*0190*/ 	.word	0x00000017
        /*0194*/ 	.word	0x00000020
        /*0198*/ 	.short	0x010a
        /*019a*/ 	.byte	0x3f
	.zero		1


	//   ....[17]....
        /*019c*/ 	.word	0x00007550
        /*01a0*/ 	.word	0x00000005
        /*01a4*/ 	.word	0x00000058
        /*01a8*/ 	.short	0x0101
        /*01aa*/ 	.byte	0x3f
	.zero		1


	//   ....[18]....
        /*01ac*/ 	.word	0x00007c70
        /*01b0*/ 	.word	0x00000007
        /*01b4*/ 	.word	0x00000000
        /*01b8*/ 	.short	0x010a
        /*01ba*/ 	.byte	0x3f
	.zero		1


	//   ....[19]....
        /*01bc*/ 	.word	0x00007cf0
        /*01c0*/ 	.word	0x00000006
        /*01c4*/ 	.word	0x00000000
        /*01c8*/ 	.short	0x010a
        /*01ca*/ 	.byte	0x3f
	.zero		1


	//   ....[20]....
        /*01cc*/ 	.word	0x00007d80
        /*01d0*/ 	.word	0x00000007
        /*01d4*/ 	.word	0x00000000
        /*01d8*/ 	.short	0x010a
        /*01da*/ 	.byte	0x3f
	.zero		1


	//   ....[21]....
        /*01dc*/ 	.word	0x00007e10
        /*01e0*/ 	.word	0x00000005
        /*01e4*/ 	.word	0x00000000
        /*01e8*/ 	.short	0x010a
        /*01ea*/ 	.byte	0x3f
	.zero		1


	//   ....[22]....
        /*01ec*/ 	.word	0x00007e70
        /*01f0*/ 	.word	0x00000003
        /*01f4*/ 	.word	0x00000000
        /*01f8*/ 	.short	0x010a
        /*01fa*/ 	.byte	0x3f
	.zero		1


	//   ....[23]....
        /*01fc*/ 	.word	0x00007ec0
        /*0200*/ 	.word	0x00000005
        /*0204*/ 	.word	0x00000000
        /*0208*/ 	.short	0x010a
        /*020a*/ 	.byte	0x3f
	.zero		1


	//   ....[24]....
        /*020c*/ 	.word	0x00007f90
        /*0210*/ 	.word	0x00000017
        /*0214*/ 	.word	0x00000020
        /*0218*/ 	.short	0x010a
        /*021a*/ 	.byte	0x3f
	.zero		1


	//   ....[25]....
        /*021c*/ 	.word	0x00008060
        /*0220*/ 	.word	0x00000007
        /*0224*/ 	.word	0x00000000
        /*0228*/ 	.short	0x010a
        /*022a*/ 	.byte	0x3f
	.zero		1


	//   ....[26]....
        /*022c*/ 	.word	0x000080b0
        /*0230*/ 	.word	0x00000006
        /*0234*/ 	.word	0x00000000
        /*0238*/ 	.short	0x010a
        /*023a*/ 	.byte	0x3f
	.zero		1


	//   ....[27]....
        /*023c*/ 	.word	0x00008100
        /*0240*/ 	.word	0x00000007
        /*0244*/ 	.word	0x00000000
        /*0248*/ 	.short	0x010a
        /*024a*/ 	.byte	0x3f
	.zero		1


	//----- nvinfo : EIATTR_NUM_MBARRIERS
	.align		4
.L_35:
        /*024c*/ 	.byte	0x03, 0x38
        /*024e*/ 	.short	0x000a


	//----- nvinfo : EIATTR_EXIT_INSTR_OFFSETS
	.align		4
        /*0250*/ 	.byte	0x04, 0x1c
        /*0252*/ 	.short	(.L_37 - .L_36)


	//   ....[0]....
.L_36:
        /*0254*/ 	.word	0x000009d0


	//   ....[1]....
        /*0258*/ 	.word	0x000011e0


	//   ....[2]....
        /*025c*/ 	.word	0x00006800


	//   ....[3]....
        /*0260*/ 	.word	0x00006d60


	//   ....[4]....
        /*0264*/ 	.word	0x00007e60


	//----- nvinfo : EIATTR_MAX_THREADS
	.align		4
.L_37:
        /*0268*/ 	.byte	0x04, 0x05
        /*026a*/ 	.short	(.L_39 - .L_38)
.L_38:
        /*026c*/ 	.word	0x00000180
        /*0270*/ 	.word	0x00000001
        /*0274*/ 	.word	0x00000001


	//----- nvinfo : EIATTR_CRS_STACK_SIZE
	.align		4
.L_39:
        /*0278*/ 	.byte	0x04, 0x1e
        /*027a*/ 	.short	(.L_41 - .L_40)
.L_40:
        /*027c*/ 	.word	0x00000000


	//----- nvinfo : EIATTR_CBANK_PARAM_SIZE
	.align		4
.L_41:
        /*0280*/ 	.byte	0x03, 0x19
        /*0282*/ 	.short	0x0470


	//----- nvinfo : EIATTR_PARAM_CBANK
	.align		4
        /*0284*/ 	.byte	0x04, 0x0a
        /*0286*/ 	.short	(.L_43 - .L_42)
	.align		4
.L_42:
        /*0288*/ 	.word	index@(.nv.constant0._ZN7cutlass13device_kernelINS_4gemm6kernel13GemmUniversalIN4cute5tupleIJiiiiEEENS1_10collective13CollectiveMmaINS1_34MainloopSm90TmaGmmaWarpSpecializedILi4ENS5_IJNS4_1CILi8EEENSA_ILi1EEESC_EEENS1_35KernelTmaWarpSpecializedCooperativeEEENS5_IJNSA_ILi128EEESG_NSA_ILi64EEEEEENS_6half_tENS5_IJSC_llEEESJ_SK_NS4_8TiledMMAINS4_8MMA_AtomIJNS4_4SM904GMMA26MMA_64x128x16_F32F16F16_SSILNSO_5MajorE1ELSQ_1ELNSO_7ScaleInE1ELSR_1EEEEEENS4_6LayoutINS5_IJNSA_ILi2EEESC_SC_EEENS5_IJSC_NSA_ILi0EEESX_EEEEENS5_IJNS4_10UnderscoreES10_S10_EEEEENS4_13SM90_TMA_LOADENS4_14ComposedLayoutINS4_7SwizzleILi3ELi4ELi3EEENS4_18smem_ptr_flag_bitsILi16EEENSU_INS5_IJSH_SB_EEENS5_IJSC_SH_EEEEEEEvNS4_8identityENS4_23SM90_TMA_LOAD_MULTICASTES1C_vS1D_EENS_8epilogue10collective6detail29Sm90TmaWarpSpecializedAdapterINS1H_15DefaultEpilogueISJ_NS5_IJlSC_lEEES1L_NS1G_6thread17LinearCombinationISJ_Li1EffLNS1M_9ScaleType4KindE0ELNS_15FloatRoundStyleE2ESJ_EENS1_15EpilogueDefaultEEEEEvvEEEEvNT_6ParamsE)
        /*028c*/ 	.short	0x0210
        /*028e*/ 	.short	0x0470


	//----- nvinfo : EIATTR_SW_WAR
	.align		4
.L_43:
        /*0290*/ 	.byte	0x04, 0x36
        /*0292*/ 	.short	(.L_45 - .L_44)
.L_44:
        /*0294*/ 	.word	0x00000008
.L_45:


//--------------------- .nv.callgraph             --------------------------
	.section	.nv.callgraph,"",@"SHT_CUDA_CALLGRAPH"
	.align	4
	.sectionentsize	8
	.align		4
        /*0000*/ 	.word	0x00000000
	.align		4
        /*0004*/ 	.word	0xffffffff
	.align		4
        /*0008*/ 	.word	index@(_ZN7cutlass13device_kernelINS_4gemm6kernel13GemmUniversalIN4cute5tupleIJiiiiEEENS1_10collective13CollectiveMmaINS1_34MainloopSm90TmaGmmaWarpSpecializedILi4ENS5_IJNS4_1CILi8EEENSA_ILi1EEESC_EEENS1_35KernelTmaWarpSpecializedCooperativeEEENS5_IJNSA_ILi128EEESG_NSA_ILi64EEEEEENS_6half_tENS5_IJSC_llEEESJ_SK_NS4_8TiledMMAINS4_8MMA_AtomIJNS4_4SM904GMMA26MMA_64x128x16_F32F16F16_SSILNSO_5MajorE1ELSQ_1ELNSO_7ScaleInE1ELSR_1EEEEEENS4_6LayoutINS5_IJNSA_ILi2EEESC_SC_EEENS5_IJSC_NSA_ILi0EEESX_EEEEENS5_IJNS4_10UnderscoreES10_S10_EEEEENS4_13SM90_TMA_LOADENS4_14ComposedLayoutINS4_7SwizzleILi3ELi4ELi3EEENS4_18smem_ptr_flag_bitsILi16EEENSU_INS5_IJSH_SB_EEENS5_IJSC_SH_EEEEEEEvNS4_8identityENS4_23SM90_TMA_LOAD_MULTICASTES1C_vS1D_EENS_8epilogue10collective6detail29Sm90TmaWarpSpecializedAdapterINS1H_15DefaultEpilogueISJ_NS5_IJlSC_lEEES1L_NS1G_6thread17LinearCombinationISJ_Li1EffLNS1M_9ScaleType4KindE0ELNS_15FloatRoundStyleE2ESJ_EENS1_15EpilogueDefaultEEEEEvvEEEEvNT_6ParamsE)
	.align		4
        /*000c*/ 	.word	index@(__assertfail)
	.align		4
        /*0010*/ 	.word	0x00000000
	.align		4
        /*0014*/ 	.word	0xfffffffe
	.align		4
        /*0018*/ 	.word	0x00000000
	.align		4
        /*001c*/ 	.word	0xfffffffd
	.align		4
        /*0020*/ 	.word	0x00000000
	.align		4
        /*0024*/ 	.word	0xfffffffc


//--------------------- .nv.constant4             --------------------------
	.section	.nv.constant4,"a",@progbits
	.align	8
	.align		8
.nv.constant4:
        /*0000*/ 	.dword	__assertfail
	.align		8
        /*0008*/ 	.dword	__unnamed_1
	.align		8
        /*0010*/ 	.dword	_ZN40_INTERNAL_c1bfb5d5_4_k_cu_612adeb3_190854cuda3std3__45__cpo5beginE
	.align		8
        /*0018*/ 	.dword	_ZN40_INTERNAL_c1bfb5d5_4_k_cu_612adeb3_190854cuda3std3__45__cpo3endE
	.align		8
        /*0020*/ 	.dword	_ZN40_INTERNAL_c1bfb5d5_4_k_cu_612adeb3_190854cuda3std3__45__cpo6cbeginE
	.align		8
        /*0028*/ 	.dword	_ZN40_INTERNAL_c1bfb5d5_4_k_cu_612adeb3_190854cuda3std3__45__cpo4cendE
	.align		8
        /*0030*/ 	.dword	_ZN40_INTERNAL_c1bfb5d5_4_k_cu_612adeb3_190854cuda3std3__442_GLOBAL__N__c1bfb5d5_4_k_cu_612adeb3_190856ignoreE
	.align		8
        /*0038*/ 	.dword	_ZN40_INTERNAL_c1bfb5d5_4_k_cu_612adeb3_190854cuda3std3__419piecewise_constructE
	.align		8
        /*0040*/ 	.dword	_ZN40_INTERNAL_c1bfb5d5_4_k_cu_612adeb3_190854cuda3std3__48in_placeE
	.align		8
        /*0048*/ 	.dword	_ZN40_INTERNAL_c1bfb5d5_4_k_cu_612adeb3_190854cuda3std6ranges3__45__cpo4swapE
	.align		8
        /*0050*/ 	.dword	_ZN40_INTERNAL_c1bfb5d5_4_k_cu_612adeb3_190854cuda3std6ranges3__45__cpo9iter_moveE
	.align		8
        /*0058*/ 	.dword	_ZN40_INTERNAL_c1bfb5d5_4_k_cu_612adeb3_190854cute7productE
	.align		8
        /*0060*/ 	.dword	_ZN40_INTERNAL_c1bfb5d5_4_k_cu_612adeb3_190854cute1_E
	.align		8
        /*0068*/ 	.dword	$str$22
	.align		8
        /*0070*/ 	.dword	$str$23


//--------------------- .text._ZN7cutlass13device_kernelINS_4gemm6kernel13GemmUniversalIN4cute5tupleIJiiiiEEENS1_10collective13CollectiveMmaINS1_34MainloopSm90TmaGmmaWarpSpecializedILi4ENS5_IJNS4_1CILi8EEENSA_ILi1EEESC_EEENS1_35KernelTmaWarpSpecializedCooperativeEEENS5_IJNSA_ILi128EEESG_NSA_ILi64EEEEEENS_6half_tENS5_IJSC_llEEESJ_SK_NS4_8TiledMMAINS4_8MMA_AtomIJNS4_4SM904GMMA26MMA_64x128x16_F32F16F16_SSILNSO_5MajorE1ELSQ_1ELNSO_7ScaleInE1ELSR_1EEEEEENS4_6LayoutINS5_IJNSA_ILi2EEESC_SC_EEENS5_IJSC_NSA_ILi0EEESX_EEEEENS5_IJNS4_10UnderscoreES10_S10_EEEEENS4_13SM90_TMA_LOADENS4_14ComposedLayoutINS4_7SwizzleILi3ELi4ELi3EEENS4_18smem_ptr_flag_bitsILi16EEENSU_INS5_IJSH_SB_EEENS5_IJSC_SH_EEEEEEEvNS4_8identityENS4_23SM90_TMA_LOAD_MULTICASTES1C_vS1D_EENS_8epilogue10collective6detail29Sm90TmaWarpSpecializedAdapterINS1H_15DefaultEpilogueISJ_NS5_IJlSC_lEEES1L_NS1G_6thread17LinearCombinationISJ_Li1EffLNS1M_9ScaleType4KindE0ELNS_15FloatRoundStyleE2ESJ_EENS1_15EpilogueDefaultEEEEEvvEEEEvNT_6ParamsE --------------------------
	.section	.text._ZN7cutlass13device_kernelINS_4gemm6kernel13GemmUniversalIN4cute5tupleIJiiiiEEENS1_10collective13CollectiveMmaINS1_34MainloopSm90TmaGmmaWarpSpecializedILi4ENS5_IJNS4_1CILi8EEENSA_ILi1EEESC_EEENS1_35KernelTmaWarpSpecializedCooperativeEEENS5_IJNSA_ILi128EEESG_NSA_ILi64EEEEEENS_6half_tENS5_IJSC_llEEESJ_SK_NS4_8TiledMMAINS4_8MMA_AtomIJNS4_4SM904GMMA26MMA_64x128x16_F32F16F16_SSILNSO_5MajorE1ELSQ_1ELNSO_7ScaleInE1ELSR_1EEEEEENS4_6LayoutINS5_IJNSA_ILi2EEESC_SC_EEENS5_IJSC_NSA_ILi0EEESX_EEEEENS5_IJNS4_10UnderscoreES10_S10_EEEEENS4_13SM90_TMA_LOADENS4_14ComposedLayoutINS4_7SwizzleILi3ELi4ELi3EEENS4_18smem_ptr_flag_bitsILi16EEENSU_INS5_IJSH_SB_EEENS5_IJSC_SH_EEEEEEEvNS4_8identityENS4_23SM90_TMA_LOAD_MULTICASTES1C_vS1D_EENS_8epilogue10collective6detail29Sm90TmaWarpSpecializedAdapterINS1H_15DefaultEpilogueISJ_NS5_IJlSC_lEEES1L_NS1G_6thread17LinearCombinationISJ_Li1EffLNS1M_9ScaleType4KindE0ELNS_15FloatRoundStyleE2ESJ_EENS1_15EpilogueDefaultEEEEEvvEEEEvNT_6ParamsE,"ax",@progbits
	.align	128
.text._ZN7cutlass13device_kernelINS_4gemm6kernel13GemmUniversalIN4cute5tupleIJiiiiEEENS1_10collective13CollectiveMmaINS1_34MainloopSm90TmaGmmaWarpSpecializedILi4ENS5_IJNS4_1CILi8EEENSA_ILi1EEESC_EEENS1_35KernelTmaWarpSpecializedCooperativeEEENS5_IJNSA_ILi128EEESG_NSA_ILi64EEEEEENS_6half_tENS5_IJSC_llEEESJ_SK_NS4_8TiledMMAINS4_8MMA_AtomIJNS4_4SM904GMMA26MMA_64x128x16_F32F16F16_SSILNSO_5MajorE1ELSQ_1ELNSO_7ScaleInE1ELSR_1EEEEEENS4_6LayoutINS5_IJNSA_ILi2EEESC_SC_EEENS5_IJSC_NSA_ILi0EEESX_EEEEENS5_IJNS4_10UnderscoreES10_S10_EEEEENS4_13SM90_TMA_LOADENS4_14ComposedLayoutINS4_7SwizzleILi3ELi4ELi3EEENS4_18smem_ptr_flag_bitsILi16EEENSU_INS5_IJSH_SB_EEENS5_IJSC_SH_EEEEEEEvNS4_8identityENS4_23SM90_TMA_LOAD_MULTICASTES1C_vS1D_EENS_8epilogue10collective6detail29Sm90TmaWarpSpecializedAdapterINS1H_15DefaultEpilogueISJ_NS5_IJlSC_lEEES1L_NS1G_6thread17LinearCombinationISJ_Li1EffLNS1M_9ScaleType4KindE0ELNS_15FloatRoundStyleE2ESJ_EENS1_15EpilogueDefaultEEEEEvvEEEEvNT_6ParamsE:
        .type           _ZN7cutlass13device_kernelINS_4gemm6kernel13GemmUniversalIN4cute5tupleIJiiiiEEENS1_10collective13CollectiveMmaINS1_34MainloopSm90TmaGmmaWarpSpecializedILi4ENS5_IJNS4_1CILi8EEENSA_ILi1EEESC_EEENS1_35KernelTmaWarpSpecializedCooperativeEEENS5_IJNSA_ILi128EEESG_NSA_ILi64EEEEEENS_6half_tENS5_IJSC_llEEESJ_SK_NS4_8TiledMMAINS4_8MMA_AtomIJNS4_4SM904GMMA26MMA_64x128x16_F32F16F16_SSILNSO_5MajorE1ELSQ_1ELNSO_7ScaleInE1ELSR_1EEEEEENS4_6LayoutINS5_IJNSA_ILi2EEESC_SC_EEENS5_IJSC_NSA_ILi0EEESX_EEEEENS5_IJNS4_10UnderscoreES10_S10_EEEEENS4_13SM90_TMA_LOADENS4_14ComposedLayoutINS4_7SwizzleILi3ELi4ELi3EEENS4_18smem_ptr_flag_bitsILi16EEENSU_INS5_IJSH_SB_EEENS5_IJSC_SH_EEEEEEEvNS4_8identityENS4_23SM90_TMA_LOAD_MULTICASTES1C_vS1D_EENS_8epilogue10collective6detail29Sm90TmaWarpSpecializedAdapterINS1H_15DefaultEpilogueISJ_NS5_IJlSC_lEEES1L_NS1G_6thread17LinearCombinationISJ_Li1EffLNS1M_9ScaleType4KindE0ELNS_15FloatRoundStyleE2ESJ_EENS1_15EpilogueDefaultEEEEEvvEEEEvNT_6ParamsE,@function
        .size           _ZN7cutlass13device_kernelINS_4gemm6kernel13GemmUniversalIN4cute5tupleIJiiiiEEENS1_10collective13CollectiveMmaINS1_34MainloopSm90TmaGmmaWarpSpecializedILi4ENS5_IJNS4_1CILi8EEENSA_ILi1EEESC_EEENS1_35KernelTmaWarpSpecializedCooperativeEEENS5_IJNSA_ILi128EEESG_NSA_ILi64EEEEEENS_6half_tENS5_IJSC_llEEESJ_SK_NS4_8TiledMMAINS4_8MMA_AtomIJNS4_4SM904GMMA26MMA_64x128x16_F32F16F16_SSILNSO_5MajorE1ELSQ_1ELNSO_7ScaleInE1ELSR_1EEEEEENS4_6LayoutINS5_IJNSA_ILi2EEESC_SC_EEENS5_IJSC_NSA_ILi0EEESX_EEEEENS5_IJNS4_10UnderscoreES10_S10_EEEEENS4_13SM90_TMA_LOADENS4_14ComposedLayoutINS4_7SwizzleILi3ELi4ELi3EEENS4_18smem_ptr_flag_bitsILi16EEENSU_INS5_IJSH_SB_EEENS5_IJSC_SH_EEEEEEEvNS4_8identityENS4_23SM90_TMA_LOAD_MULTICASTES1C_vS1D_EENS_8epilogue10collective6detail29Sm90TmaWarpSpecializedAdapterINS1H_15DefaultEpilogueISJ_NS5_IJlSC_lEEES1L_NS1G_6thread17LinearCombinationISJ_Li1EffLNS1M_9ScaleType4KindE0ELNS_15FloatRoundStyleE2ESJ_EENS1_15EpilogueDefaultEEEEEvvEEEEvNT_6ParamsE,(.L_x_197 - _ZN7cutlass13device_kernelINS_4gemm6kernel13GemmUniversalIN4cute5tupleIJiiiiEEENS1_10collective13CollectiveMmaINS1_34MainloopSm90TmaGmmaWarpSpecializedILi4ENS5_IJNS4_1CILi8EEENSA_ILi1EEESC_EEENS1_35KernelTmaWarpSpecializedCooperativeEEENS5_IJNSA_ILi128EEESG_NSA_ILi64EEEEEENS_6half_tENS5_IJSC_llEEESJ_SK_NS4_8TiledMMAINS4_8MMA_AtomIJNS4_4SM904GMMA26MMA_64x128x16_F32F16F16_SSILNSO_5MajorE1ELSQ_1ELNSO_7ScaleInE1ELSR_1EEEEEENS4_6LayoutINS5_IJNSA_ILi2EEESC_SC_EEENS5_IJSC_NSA_ILi0EEESX_EEEEENS5_IJNS4_10UnderscoreES10_S10_EEEEENS4_13SM90_TMA_LOADENS4_14ComposedLayoutINS4_7SwizzleILi3ELi4ELi3EEENS4_18smem_ptr_flag_bitsILi16EEENSU_INS5_IJSH_SB_EEENS5_IJSC_SH_EEEEEEEvNS4_8identityENS4_23SM90_TMA_LOAD_MULTICASTES1C_vS1D_EENS_8epilogue10collective6detail29Sm90TmaWarpSpecializedAdapterINS1H_15DefaultEpilogueISJ_NS5_IJlSC_lEEES1L_NS1G_6thread17LinearCombinationISJ_Li1EffLNS1M_9ScaleType4KindE0ELNS_15FloatRoundStyleE2ESJ_EENS1_15EpilogueDefaultEEEEEvvEEEEvNT_6ParamsE)
        .other          _ZN7cutlass13device_kernelINS_4gemm6kernel13GemmUniversalIN4cute5tupleIJiiiiEEENS1_10collective13CollectiveMmaINS1_34MainloopSm90TmaGmmaWarpSpecializedILi4ENS5_IJNS4_1CILi8EEENSA_ILi1EEESC_EEENS1_35KernelTmaWarpSpecializedCooperativeEEENS5_IJNSA_ILi128EEESG_NSA_ILi64EEEEEENS_6half_tENS5_IJSC_llEEESJ_SK_NS4_8TiledMMAINS4_8MMA_AtomIJNS4_4SM904GMMA26MMA_64x128x16_F32F16F16_SSILNSO_5MajorE1ELSQ_1ELNSO_7ScaleInE1ELSR_1EEEEEENS4_6LayoutINS5_IJNSA_ILi2EEESC_SC_EEENS5_IJSC_NSA_ILi0EEESX_EEEEENS5_IJNS4_10UnderscoreES10_S10_EEEEENS4_13SM90_TMA_LOADENS4_14ComposedLayoutINS4_7SwizzleILi3ELi4ELi3EEENS4_18smem_ptr_flag_bitsILi16EEENSU_INS5_IJSH_SB_EEENS5_IJSC_SH_EEEEEEEvNS4_8identityENS4_23SM90_TMA_LOAD_MULTICASTES1C_vS1D_EENS_8epilogue10collective6detail29Sm90TmaWarpSpecializedAdapterINS1H_15DefaultEpilogueISJ_NS5_IJlSC_lEEES1L_NS1G_6thread17LinearCombinationISJ_Li1EffLNS1M_9ScaleType4KindE0ELNS_15FloatRoundStyleE2ESJ_EENS1_15EpilogueDefaultEEEEEvvEEEEvNT_6ParamsE,@"STO_CUDA_ENTRY STV_DEFAULT"
_ZN7cutlass13device_kernelINS_4gemm6kernel13GemmUniversalIN4cute5tupleIJiiiiEEENS1_10collective13CollectiveMmaINS1_34MainloopSm90TmaGmmaWarpSpecializedILi4ENS5_IJNS4_1CILi8EEENSA_ILi1EEESC_EEENS1_35KernelTmaWarpSpecializedCooperativeEEENS5_IJNSA_ILi128EEESG_NSA_ILi64EEEEEENS_6half_tENS5_IJSC_llEEESJ_SK_NS4_8TiledMMAINS4_8MMA_AtomIJNS4_4SM904GMMA26MMA_64x128x16_F32F16F16_SSILNSO_5MajorE1ELSQ_1ELNSO_7ScaleInE1ELSR_1EEEEEENS4_6LayoutINS5_IJNSA_ILi2EEESC_SC_EEENS5_IJSC_NSA_ILi0EEESX_EEEEENS5_IJNS4_10UnderscoreES10_S10_EEEEENS4_13SM90_TMA_LOADENS4_14ComposedLayoutINS4_7SwizzleILi3ELi4ELi3EEENS4_18smem_ptr_flag_bitsILi16EEENSU_INS5_IJSH_SB_EEENS5_IJSC_SH_EEEEEEEvNS4_8identityENS4_23SM90_TMA_LOAD_MULTICASTES1C_vS1D_EENS_8epilogue10collective6detail29Sm90TmaWarpSpecializedAdapterINS1H_15DefaultEpilogueISJ_NS5_IJlSC_lEEES1L_NS1G_6thread17LinearCombinationISJ_Li1EffLNS1M_9ScaleType4KindE0ELNS_15FloatRoundStyleE2ESJ_EENS1_15EpilogueDefaultEEEEEvvEEEEvNT_6ParamsE:
[----:B------:R-:W0:Y:S01]  /*0000*/  LDC R1, c[0x0][0x28] ;  /* 0x00000a00ff017b82 */ /* 0x000e220000000800 */
[----:B------:R-:W1:Y:S01]  /*0010*/  S2R R95, SR_TID.X ;  /* 0x00000000005f7919 */ /* 0x000e620000002100 */
[----:B------:R-:W-:Y:S01]  /*0020*/  ELECT P0, URZ, PT ;  /* 0x00000000003f782f */ /* 0x000fe20003800000 */
[----:B------:R-:W-:Y:S01]  /*0030*/  BSSY B0, `(.L_x_0) ;  /* 0x000000f000007945 */ /* 0x000fe20003800000 */
[--C-:B-1----:R-:W-:Y:S02]  /*0040*/  SHF.R.U32.HI R0, RZ, 0x5, R95.reuse ;  /* 0x00000005ff007819 */ /* 0x102fe4000001165f */
[----:B------:R-:W-:-:S03]  /*0050*/  SHF.R.U32.HI R6, RZ, 0x7, R95 ;  /* 0x00000007ff067819 */ /* 0x000fc6000001165f */
[----:B------:R-:W1:Y:S04]  /*0060*/  SHFL.IDX PT, R3, R0, RZ, 0x1f ;  /* 0x00001fff00037589 */ /* 0x000e6800000e0000 */
[----:B------:R2:W3:Y:S01]  /*0070*/  SHFL.IDX PT, R2, R6, RZ, 0x1f ;  /* 0x00001fff06027589 */ /* 0x0004e200000e0000 */
[----:B-1----:R-:W-:-:S13]  /*0080*/  ISETP.NE.OR P0, PT, R3, RZ, !P0 ;  /* 0x000000ff0300720c */ /* 0x002fda0004705670 */
[----:B0-23--:R-:W-:Y:S05]  /*0090*/  @P0 BRA `(.L_x_1) ;  /* 0x0000000000200947 */ /* 0x00dfea0003800000 */
[----:B------:R-:W-:Y:S02]  /*00a0*/  ULDC.64 UR4, c[0x0][0x198] ;  /* 0x0000660000047ab9 */ /* 0x000fe40000000a00 */
[----:B------:R-:W-:Y:S02]  /*00b0*/  UIADD3 UR6, UP0, UR4, 0xf0, URZ ;  /* 0x000000f004067890 */ /* 0x000fe4000ff1e03f */
[----:B------:R-:W-:Y:S02]  /*00c0*/  UIADD3 UR4, UP1, UR4, 0x1f0, URZ ;  /* 0x000001f004047890 */ /* 0x000fe4000ff3e03f */
[----:B------:R-:W-:Y:S02]  /*00d0*/  UIADD3.X UR7, URZ, UR5, URZ, UP0, !UPT ;  /* 0x000000053f077290 */ /* 0x000fe400087fe43f */
[----:B------:R-:W-:-:S07]  /*00e0*/  UIADD3.X UR5, URZ, UR5, URZ, UP1, !UPT ;  /* 0x000000053f057290 */ /* 0x000fce0008ffe43f */
[----:B------:R0:W-:Y:S02]  /*00f0*/  UTMACCTL.PF [UR6] ;  /* 0x00000000060079b9 */ /* 0x0001e40008040000 */
[----:B------:R0:W-:Y:S02]  /*0100*/  UTMACCTL.PF [UR4] ;  /* 0x00000000040079b9 */ /* 0x0001e40008040000 */
[----:B0-----:R-:W-:Y:S01]  /*0110*/  NOP ;  /* 0x0000000000007918 */ /* 0x001fe20000000000 */
.L_x_1:
[----:B------:R-:W-:Y:S05]  /*0120*/  BSYNC B0 ;  /* 0x0000000000007941 */ /* 0x000fea0003800000 */
.L_x_0:
[----:B------:R-:W0:Y:S01]  /*0130*/  SHFL.IDX PT, R5, R0, RZ, 0x1f ;  /* 0x00001fff00057589 */ /* 0x000e2200000e0000 */
[----:B------:R-:W-:-:S04]  /*0140*/  SHF.R.S32.HI R4, RZ, 0x1f, R95 ;  /* 0x0000001fff047819 */ /* 0x000fc8000001145f */
[----:B------:R-:W-:-:S04]  /*0150*/  LEA.HI R4, R4, R95, RZ, 0x7 ;  /* 0x0000005f04047211 */ /* 0x000fc800078f38ff */
[----:B------:R-:W-:Y:S02]  /*0160*/  LOP3.LUT R4, R4, 0xffffff80, RZ, 0xc0, !PT ;  /* 0xffffff8004047812 */ /* 0x000fe400078ec0ff */
[----:B0-----:R-:W-:-:S13]  /*0170*/  ISETP.NE.AND P0, PT, R5, RZ, PT ;  /* 0x000000ff0500720c */ /* 0x001fda0003f05270 */
[----:B------:R-:W-:Y:S05]  /*0180*/  @P0 BRA `(.L_x_2) ;  /* 0x0000000000580947 */ /* 0x000fea0003800000 */
[----:B------:R-:W0:Y:S01]  /*0190*/  S2UR UR8, SR_CgaCtaId ;  /* 0x00000000000879c3 */ /* 0x000e220000008800 */
[----:B------:R-:W-:Y:S01]  /*01a0*/  UMOV UR4, 0x400 ;  /* 0x0000040000047882 */ /* 0x000fe20000000000 */
[----:B------:R-:W-:Y:S01]  /*01b0*/  UMOV UR5, 0x1 ;  /* 0x0000000100057882 */ /* 0x000fe20000000000 */
[----:B------:R-:W-:Y:S01]  /*01c0*/  UMOV UR6, 0x10 ;  /* 0x0000001000067882 */ /* 0x000fe20000000000 */
[----:B------:R-:W-:Y:S01]  /*01d0*/  ELECT P0, URZ, PT ;  /* 0x00000000003f782f */ /* 0x000fe20003800000 */
[----:B------:R-:W-:-:S04]  /*01e0*/  UIADD3 UR6, -UR6, 0x100000, URZ ;  /* 0x0010000006067890 */ /* 0x000fc8000fffe13f */
[----:B------:R-:W-:Y:S02]  /*01f0*/  USHF.L.U32 UR7, UR6, 0xb, URZ ;  /* 0x0000000b06077899 */ /* 0x000fe4000800063f */
[----:B------:R-:W-:Y:S02]  /*0200*/  USHF.L.U32 UR6, UR6, 0x1, URZ ;  /* 0x0000000106067899 */ /* 0x000fe4000800063f */
[----:B0-----:R-:W-:Y:S02]  /*0210*/  ULEA UR8, UR8, UR4, 0x18 ;  /* 0x0000000408087291 */ /* 0x001fe4000f8ec03f */
[----:B------:R-:W-:-:S04]  /*0220*/  UIADD3 UR4, -UR5, 0x100000, URZ ;  /* 0x0010000005047890 */ /* 0x000fc8000fffe13f */
[----:B------:R-:W-:Y:S02]  /*0230*/  USHF.L.U32 UR5, UR4, 0xb, URZ ;  /* 0x0000000b04057899 */ /* 0x000fe4000800063f */
[----:B------:R-:W-:Y:S01]  /*0240*/  USHF.L.U32 UR4, UR4, 0x1, URZ ;  /* 0x0000000104047899 */ /* 0x000fe2000800063f */
[----:B------:R-:W0:Y:S11]  /*0250*/  FENCE.VIEW.ASYNC.S ;  /* 0x00000000000073c6 */ /* 0x000e360000000000 */
[----:B0-----:R0:W1:Y:S01]  /*0260*/  SYNCS.EXCH.64 URZ, [UR8], UR4 ;  /* 0x00000004083f75b2 */ /* 0x0010620008000100 */
[----:B------:R0:W2:Y:S01]  /*0270*/  SYNCS.EXCH.64 URZ, [UR8+0x20], UR6 ;  /* 0x00002006083f75b2 */ /* 0x0000a20008000100 */
[----:B------:R0:W3:Y:S01]  /*0280*/  SYNCS.EXCH.64 URZ, [UR8+0x8], UR4 ;  /* 0x00000804083f75b2 */ /* 0x0000e20008000100 */
[----:B------:R0:W4:Y:S01]  /*0290*/  SYNCS.EXCH.64 URZ, [UR8+0x28], UR6 ;  /* 0x00002806083f75b2 */ /* 0x0001220008000100 */
[----:B------:R0:W0:Y:S01]  /*02a0*/  SYNCS.EXCH.64 URZ, [UR8+0x10], UR4 ;  /* 0x00001004083f75b2 */ /* 0x0000220008000100 */
[----:B------:R0:W0:Y:S01]  /*02b0*/  SYNCS.EXCH.64 URZ, [UR8+0x30], UR6 ;  /* 0x00003006083f75b2 */ /* 0x0000220008000100 */
[----:B------:R0:W0:Y:S01]  /*02c0*/  SYNCS.EXCH.64 URZ, [UR8+0x18], UR4 ;  /* 0x00001804083f75b2 */ /* 0x0000220008000100 */
[----:B------:R0:W0:Y:S01]  /*02d0*/  SYNCS.EXCH.64 URZ, [UR8+0x38], UR6 ;  /* 0x00003806083f75b2 */ /* 0x0000220008000100 */
[----:B------:R-:W-:Y:S01]  /*02e0*/  NOP ;  /* 0x0000000000007918 */ /* 0x000fe20000000000 */
.L_x_2:
[----:B------:R-:W-:Y:S01]  /*02f0*/  IMAD.IADD R8, R95, 0x1, -R4 ;  /* 0x000000015f087824 */ /* 0x000fe200078e0a04 */
[----:B------:R-:W5:Y:S01]  /*0300*/  SHFL.IDX PT, R0, R0, RZ, 0x1f ;  /* 0x00001fff00007589 */ /* 0x000f6200000e0000 */
[----:B0-----:R-:W0:Y:S01]  /*0310*/  S2UR UR8, SR_CTAID.X ;  /* 0x00000000000879c3 */ /* 0x001e220000002500 */
[----:B------:R-:W-:Y:S02]  /*0320*/  SHF.R.S32.HI R12, RZ, 0x1f, R5 ;  /* 0x0000001fff0c7819 */ /* 0x000fe40000011405 */
[----:B------:R-:W-:Y:S02]  /*0330*/  ELECT P0, URZ, PT ;  /* 0x00000000003f782f */ /* 0x000fe40003800000 */
[----:B------:R-:W-:Y:S01]  /*0340*/  SHF.R.S32.HI R7, RZ, 0x1f, R8 ;  /* 0x0000001fff077819 */ /* 0x000fe20000011408 */
[----:B------:R-:W1:Y:S01]  /*0350*/  S2R R4, SR_CTAID.Y ;  /* 0x0000000000047919 */ /* 0x000e620000002600 */
[----:B------:R-:W-:Y:S01]  /*0360*/  LEA.HI R12, R12, R5, RZ, 0x2 ;  /* 0x000000050c0c7211 */ /* 0x000fe200078f10ff */
[----:B------:R-:W-:Y:S01]  /*0370*/  ULDC UR4, c[0x0][0x150] ;  /* 0x0000540000047ab9 */ /* 0x000fe20000000800 */
[----:B------:R-:W-:Y:S01]  /*0380*/  LEA.HI R7, R7, R8, RZ, 0x3 ;  /* 0x0000000807077211 */ /* 0x000fe200078f18ff */
[----:B------:R-:W2:Y:S01]  /*0390*/  LDC R13, c[0x0][0x144] ;  /* 0x00005100ff0d7b82 */ /* 0x000ea20000000800 */
[----:B------:R-:W-:Y:S01]  /*03a0*/  LOP3.LUT R12, R12, 0x3ffffffc, RZ, 0xc0, !PT ;  /* 0x3ffffffc0c0c7812 */ /* 0x000fe200078ec0ff */
[----:B------:R-:W-:Y:S01]  /*03b0*/  NOP ;  /* 0x0000000000007918 */ /* 0x000fe20000000000 */
[--C-:B------:R-:W-:Y:S01]  /*03c0*/  SHF.R.S32.HI R9, RZ, 0x3, R7.reuse ;  /* 0x00000003ff097819 */ /* 0x100fe20000011407 */
[----:B------:R-:W-:Y:S01]  /*03d0*/  NOP ;  /* 0x0000000000007918 */ /* 0x000fe20000000000 */
[----:B------:R-:W-:Y:S01]  /*03e0*/  SHF.R.S32.HI R10, RZ, 0x1f, R7 ;  /* 0x0000001fff0a7819 */ /* 0x000fe20000011407 */
[----:B------:R-:W-:Y:S01]  /*03f0*/  IMAD.IADD R7, R5, 0x1, -R12 ;  /* 0x0000000105077824 */ /* 0x000fe200078e0a0c */
[----:B------:R-:W-:Y:S01]  /*0400*/  ISETP.NE.AND P3, PT, R2, RZ, PT ;  /* 0x000000ff0200720c */ /* 0x000fe20003f65270 */
[----:B------:R-:W3:Y:S01]  /*0410*/  LDC R15, c[0x0][0x140] ;  /* 0x00005000ff0f7b82 */ /* 0x000ee20000000800 */
[----:B------:R-:W-:Y:S01]  /*0420*/  LEA.HI R10, R10, R9, RZ, 0x2 ;  /* 0x000000090a0a7211 */ /* 0x000fe200078f10ff */
[----:B------:R-:W-:-:S03]  /*0430*/  IMAD.MOV.U32 R22, RZ, RZ, 0x1 ;  /* 0x00000001ff167424 */ /* 0x000fc600078e00ff */
[----:B------:R-:W-:Y:S02]  /*0440*/  LOP3.LUT R10, R10, 0xfffffffc, RZ, 0xc0, !PT ;  /* 0xfffffffc0a0a7812 */ /* 0x000fe400078ec0ff */
[----:B-----5:R-:W-:Y:S02]  /*0450*/  ISETP.NE.OR P0, PT, R0, RZ, !P0 ;  /* 0x000000ff0000720c */ /* 0x020fe40004705670 */
[----:B0-----:R-:W-:Y:S01]  /*0460*/  I2FP.F32.U32 R0, UR8 ;  /* 0x0000000800007c45 */ /* 0x001fe20008201000 */
[----:B------:R-:W-:Y:S02]  /*0470*/  IMAD.IADD R10, R9, 0x1, -R10 ;  /* 0x00000001090a7824 */ /* 0x000fe400078e0a0a */
[----:B------:R-:W0:Y:S02]  /*0480*/  LDC R9, c[0x0][0x148] ;  /* 0x00005200ff097b82 */ /* 0x000e240000000800 */
[----:B------:R-:W-:Y:S02]  /*0490*/  IMAD R7, R7, 0x4, R10 ;  /* 0x0000000407077824 */ /* 0x000fe400078e020a */
[----:B------:R-:W-:Y:S01]  /*04a0*/  FMUL R11, R0, UR4 ;  /* 0x00000004000b7c20 */ /* 0x000fe20008400000 */
[----:B------:R-:W-:Y:S01]  /*04b0*/  ULDC UR4, c[0x0][0x154] ;  /* 0x0000550000047ab9 */ /* 0x000fe20000000800 */
[----:B------:R-:W-:-:S02]  /*04c0*/  IMAD.SHL.U32 R0, R7, 0x4, RZ ;  /* 0x0000000407007824 */ /* 0x000fc400078e00ff */
[----:B------:R-:W-:Y:S02]  /*04d0*/  VOTEU.ALL UP0, P0 ;  /* 0x00000000003f7886 */ /* 0x000fe40000000000 */
[----:B------:R-:W5:Y:S01]  /*04e0*/  F2I.U32.TRUNC.NTZ R11, R11 ;  /* 0x0000000b000b7305 */ /* 0x000f62000020f000 */
[----:B------:R-:W-:Y:S01]  /*04f0*/  VOTEU.ALL UP1, P0 ;  /* 0x00000000003f7886 */ /* 0x000fe20000020000 */
[----:B------:R-:W-:Y:S02]  /*0500*/  LOP3.LUT R19, R7, 0xc, R0, 0x78, !PT ;  /* 0x0000000c07137812 */ /* 0x000fe400078e7800 */
[----:B-1----:R-:W-:Y:S01]  /*0510*/  I2FP.F32.U32 R7, R4 ;  /* 0x0000000400077245 */ /* 0x002fe20000201000 */
[----:B------:R-:W1:Y:S01]  /*0520*/  @!UP0 S2UR UR7, SR_CgaCtaId ;  /* 0x00000000000789c3 */ /* 0x000e620000008800 */
[----:B------:R-:W-:Y:S01]  /*0530*/  SHF.R.S32.HI R10, RZ, 0x1f, R19 ;  /* 0x0000001fff0a7819 */ /* 0x000fe20000011413 */
[----:B------:R-:W-:Y:S01]  /*0540*/  @!UP0 UMOV UR6, 0x400 ;  /* 0x0000040000068882 */ /* 0x000fe20000000000 */
[----:B------:R-:W-:Y:S01]  /*0550*/  SHF.R.S32.HI R0, RZ, 0x1f, R3 ;  /* 0x0000001fff007819 */ /* 0x000fe20000011403 */
[----:B------:R-:W-:Y:S01]  /*0560*/  FMUL R14, R7, UR4 ;  /* 0x00000004070e7c20 */ /* 0x000fe20008400000 */
[----:B------:R-:W-:Y:S01]  /*0570*/  LEA.HI R10, R10, R19, RZ, 0x3 ;  /* 0x000000130a0a7211 */ /* 0x000fe200078f18ff */
[----:B------:R-:W-:Y:S01]  /*0580*/  UMOV UR4, 0x20 ;  /* 0x0000002000047882 */ /* 0x000fe20000000000 */
[----:B------:R-:W-:Y:S01]  /*0590*/  LEA.HI R0, R0, R3, RZ, 0x2 ;  /* 0x0000000300007211 */ /* 0x000fe200078f10ff */
[----:B------:R-:W-:-:S04]  /*05a0*/  @!UP0 UIADD3 UR4, -UR4, 0x100000, URZ ;  /* 0x0010000004048890 */ /* 0x000fc8000fffe13f */
[----:B------:R-:W-:Y:S02]  /*05b0*/  @!UP0 USHF.L.U32 UR5, UR4, 0xb, URZ ;  /* 0x0000000b04058899 */ /* 0x000fe4000800063f */
[----:B------:R-:W-:Y:S01]  /*05c0*/  @!UP0 USHF.L.U32 UR4, UR4, 0x1, URZ ;  /* 0x0000000104048899 */ /* 0x000fe2000800063f */
[----:B------:R-:W-:Y:S01]  /*05d0*/  LOP3.LUT R12, R10, 0xfffffff8, RZ, 0xc0, !PT ;  /* 0xfffffff80a0c7812 */ /* 0x000fe200078ec0ff */
[----:B-----5:R-:W-:Y:S01]  /*05e0*/  IMAD.MOV R16, RZ, RZ, -R11 ;  /* 0x000000ffff107224 */ /* 0x020fe200078e0a0b */
[----:B------:R-:W5:Y:S01]  /*05f0*/  F2I.U32.TRUNC.NTZ R14, R14 ;  /* 0x0000000e000e7305 */ /* 0x000f62000020f000 */
[----:B------:R-:W-:Y:S02]  /*0600*/  LOP3.LUT R0, R0, 0xfffffffc, RZ, 0xc0, !PT ;  /* 0xfffffffc00007812 */ /* 0x000fe400078ec0ff */
[----:B--2---:R-:W-:Y:S01]  /*0610*/  IMAD R7, R13, R16, UR8 ;  /* 0x000000080d077e24 */ /* 0x004fe2000f8e0210 */
[----:B---3--:R-:W-:Y:S01]  /*0620*/  ISETP.EQ.U32.AND P2, PT, R15, 0x1, PT ;  /* 0x000000010f00780c */ /* 0x008fe20003f42070 */
[----:B------:R-:W-:-:S02]  /*0630*/  IMAD.IADD R12, R19, 0x1, -R12 ;  /* 0x00000001130c7824 */ /* 0x000fc400078e0a0c */
[----:B------:R-:W-:Y:S01]  /*0640*/  IMAD.IADD R3, R3, 0x1, -R0 ;  /* 0x0000000103037824 */ /* 0x000fe200078e0a00 */
[----:B------:R-:W-:Y:S02]  /*0650*/  LOP3.LUT R0, R95, 0x7f, RZ, 0xc0, !PT ;  /* 0x0000007f5f007812 */ /* 0x000fe400078ec0ff */
[----:B------:R-:W-:Y:S02]  /*0660*/  ISETP.NE.AND P4, PT, R12, R7, PT ;  /* 0x000000070c00720c */ /* 0x000fe40003f85270 */
[C---:B------:R-:W-:Y:S01]  /*0670*/  ISETP.NE.AND P1, PT, R3.reuse, 0x3, PT ;  /* 0x000000030300780c */ /* 0x040fe20003f25270 */
[----:B-1----:R-:W-:Y:S01]  /*0680*/  @!UP0 ULEA UR6, UR7, UR6, 0x18 ;  /* 0x0000000607068291 */ /* 0x002fe2000f8ec03f */
[----:B-----5:R-:W-:Y:S01]  /*0690*/  IMAD.MOV R23, RZ, RZ, -R14 ;  /* 0x000000ffff177224 */ /* 0x020fe200078e0a0e */
[----:B------:R-:W-:Y:S01]  /*06a0*/  VOTEU.ALL UP0, P0 ;  /* 0x00000000003f7886 */ /* 0x000fe20000000000 */
[----:B------:R-:W-:Y:S01]  /*06b0*/  LOP3.LUT P0, RZ, R8, 0x7, RZ, 0xc0, !PT ;  /* 0x0000000708ff7812 */ /* 0x000fe2000780c0ff */
[----:B------:R-:W-:Y:S01]  /*06c0*/  VIADD R8, R2, 0xffffffff ;  /* 0xffffffff02087836 */ /* 0x000fe20000000000 */
[----:B------:R-:W-:Y:S01]  /*06d0*/  ISETP.EQ.OR P1, PT, R3, RZ, !P1 ;  /* 0x000000ff0300720c */ /* 0x000fe20004f22670 */
[----:B0-----:R-:W-:Y:S01]  /*06e0*/  IMAD R11, R9, R23, R4 ;  /* 0x00000017090b7224 */ /* 0x001fe200078e0204 */
[----:B------:R-:W-:-:S03]  /*06f0*/  ISETP.LT.U32.AND P0, PT, R19, 0x8, !P0 ;  /* 0x000000081300780c */ /* 0x000fc60004701070 */
[----:B------:R-:W-:Y:S02]  /*0700*/  @P4 SHF.R.S32.HI R10, RZ, 0x3, R10 ;  /* 0x00000003ff0a4819 */ /* 0x000fe4000001140a */
[----:B------:R-:W-:Y:S01]  /*0710*/  ISETP.EQ.AND P1, PT, R2, RZ, P1 ;  /* 0x000000ff0200720c */ /* 0x000fe20000f22270 */
[----:B------:R-:W0:Y:S02]  /*0720*/  FENCE.VIEW.ASYNC.S ;  /* 0x00000000000073c6 */ /* 0x000e240000000000 */
[----:B0-----:R0:W1:Y:S01]  /*0730*/  @!UP0 SYNCS.EXCH.64 URZ, [UR6+0x50], UR4 ;  /* 0x00005004063f85b2 */ /* 0x0010620008000100 */
[----:B------:R-:W-:Y:S02]  /*0740*/  @P4 ISETP.NE.AND P5, PT, R10, R11, PT ;  /* 0x0000000b0a00420c */ /* 0x000fe40003fa5270 */
[----:B------:R-:W-:Y:S02]  /*0750*/  ISETP.GE.U32.AND P6, PT, R8, 0x2, PT ;  /* 0x000000020800780c */ /* 0x000fe40003fc6070 */
[----:B------:R-:W-:-:S02]  /*0760*/  SEL R11, RZ, 0x1, !P0 ;  /* 0x00000001ff0b7807 */ /* 0x000fc40004000000 */
[----:B------:R-:W-:Y:S02]  /*0770*/  @P4 SEL R22, RZ, 0x1, P5 ;  /* 0x00000001ff164807 */ /* 0x000fe40002800000 */
[----:B------:R-:W-:Y:S02]  /*0780*/  SEL R18, RZ, 0x1, !P1 ;  /* 0x00000001ff127807 */ /* 0x000fe40004800000 */
[----:B------:R-:W-:Y:S02]  /*0790*/  LOP3.LUT R22, R22, R11, RZ, 0xc0, !PT ;  /* 0x0000000b16167212 */ /* 0x000fe400078ec0ff */
[----:B------:R-:W-:Y:S01]  /*07a0*/  SEL R18, R18, 0x2, P6 ;  /* 0x0000000212127807 */ /* 0x000fe20003000000 */
[----:B------:R0:W2:Y:S01]  /*07b0*/  @!UP1 SYNCS.EXCH.64 URZ, [UR6+0x58], UR4 ;  /* 0x00005804063f95b2 */ /* 0x0000a20008000100 */
[----:B------:R-:W-:Y:S01]  /*07c0*/  NOP ;  /* 0x0000000000007918 */ /* 0x000fe20000000000 */
[----:B------:R-:W-:Y:S05]  /*07d0*/  @!P2 BRA `(.L_x_3) ;  /* 0x000000000008a947 */ /* 0x000fea0003800000 */
[----:B-12-4-:R-:W-:Y:S01]  /*07e0*/  UCGABAR_ARV ;  /* 0x00000000000079c7 */ /* 0x016fe20008000000 */
[----:B------:R-:W-:Y:S05]  /*07f0*/  BRA `(.L_x_4) ;  /* 0x0000000000047947 */ /* 0x000fea0003800000 */
.L_x_3:
[----:B-12-4-:R-:W-:Y:S01]  /*0800*/  NOP ;  /* 0x0000000000007918 */ /* 0x016fe20000000000 */
.L_x_4:
[----:B------:R-:W1:Y:S01]  /*0810*/  LDC R2, c[0x0][0x65c] ;  /* 0x00019700ff027b82 */ /* 0x000e620000000800 */
[----:B------:R-:W-:Y:S02]  /*0820*/  IMAD.U32 R10, RZ, RZ, UR8 ;  /* 0x00000008ff0a7e24 */ /* 0x000fe4000f8e00ff */
[----:B------:R-:W-:Y:S01]  /*0830*/  IMAD.MOV.U32 R11, RZ, RZ, RZ ;  /* 0x000000ffff0b7224 */ /* 0x000fe200078e00ff */
[----:B-1----:R-:W-:-:S04]  /*0840*/  ISETP.NE.AND P1, PT, R2, 0x1, PT ;  /* 0x000000010200780c */ /* 0x002fc80003f25270 */
[----:B------:R-:W-:-:S09]  /*0850*/  P2R R5, PR, RZ, 0x2 ;  /* 0x00000002ff057803 */ /* 0x000fd20000000000 */
[----:B------:R-:W1:Y:S01]  /*0860*/  @P1 LDC R17, c[0x0][0x10] ;  /* 0x00000400ff111b82 */ /* 0x000e620000000800 */
[----:B------:R-:W-:Y:S02]  /*0870*/  @P1 IMAD.MOV.U32 R5, RZ, RZ, RZ ;  /* 0x000000ffff051224 */ /* 0x000fe400078e00ff */
[----:B------:R-:W-:-:S05]  /*0880*/  @P1 IMAD.MOV.U32 R15, RZ, RZ, RZ ;  /* 0x000000ffff0f1224 */ /* 0x000fca00078e00ff */
[----:B------:R-:W2:Y:S01]  /*0890*/  @!P1 LDC R13, c[0x0][0xc] ;  /* 0x00000300ff0d9b82 */ /* 0x000ea20000000800 */
[----:B0-----:R-:W-:Y:S01]  /*08a0*/  ULDC UR4, c[0x0][0xc] ;  /* 0x0000030000047ab9 */ /* 0x001fe20000000800 */
[----:B------:R-:W-:Y:S01]  /*08b0*/  ULDC UR5, c[0x0][0x10] ;  /* 0x0000040000057ab9 */ /* 0x000fe20000000800 */
[----:B------:R-:W-:Y:S01]  /*08c0*/  ULDC UR6, c[0x0][0x14] ;  /* 0x0000050000067ab9 */ /* 0x000fe20000000800 */
[----:B------:R-:W-:-:S04]  /*08d0*/  UIMAD.WIDE.U32 UR4, UR4, UR5, URZ ;  /* 0x00000005040472a5 */ /* 0x000fc8000f8e003f */
[----:B------:R-:W-:Y:S02]  /*08e0*/  UIMAD.WIDE.U32 UR38, UR4, UR6, URZ ;  /* 0x00000006042672a5 */ /* 0x000fe4000f8e003f */
[----:B------:R-:W-:-:S04]  /*08f0*/  UIMAD UR41, UR5, UR6, URZ ;  /* 0x00000006052972a4 */ /* 0x000fc8000f8e023f */
[----:B------:R-:W-:Y:S01]  /*0900*/  UIADD3 UR41, UR39, UR41, URZ ;  /* 0x0000002927297290 */ /* 0x000fe2000fffe03f */
[----:B-1----:R-:W-:-:S04]  /*0910*/  @P1 IMAD.WIDE.U32 R16, R17, UR8, R4 ;  /* 0x0000000811101c25 */ /* 0x002fc8000f8e0004 */
[----:B------:R-:W-:Y:S02]  /*0920*/  @P1 IMAD.IADD R17, R17, 0x1, R15 ;  /* 0x0000000111111824 */ /* 0x000fe400078e020f */
[----:B--2---:R-:W-:-:S04]  /*0930*/  @!P1 IMAD.WIDE.U32 R10, R4, R13, R10 ;  /* 0x0000000d040a9225 */ /* 0x004fc800078e000a */
[----:B------:R-:W-:Y:S02]  /*0940*/  @!P1 IMAD.MOV.U32 R16, RZ, RZ, R10 ;  /* 0x000000ffff109224 */ /* 0x000fe400078e000a */
[----:B------:R-:W-:Y:S01]  /*0950*/  @!P1 IMAD.MOV.U32 R17, RZ, RZ, R11 ;  /* 0x000000ffff119224 */ /* 0x000fe200078e000b */
[----:B------:R-:W-:Y:S06]  /*0960*/  @!P2 BRA `(.L_x_5) ;  /* 0x00000000000ca947 */ /* 0x000fec0003800000 */
[----:B------:R-:W-:Y:S01]  /*0970*/  UCGABAR_WAIT ;  /* 0x0000000000007dc7 */ /* 0x000fe20008000000 */
[----:B------:R-:W-:Y:S01]  /*0980*/  CCTL.IVALL ;  /* 0x00000000ff00798f */ /* 0x000fe20002000000 */
[----:B------:R-:W-:Y:S05]  /*0990*/  BRA `(.L_x_6) ;  /* 0x0000000000047947 */ /* 0x000fea0003800000 */
.L_x_5:
[----:B------:R-:W-:Y:S06]  /*09a0*/  BAR.SYNC.DEFER_BLOCKING 0x0 ;  /* 0x0000000000007b1d */ /* 0x000fec0000010000 */
.L_x_6:
[----:B------:R-:W-:Y:S05]  /*09b0*/  @!P3 BRA `(.L_x_7) ;  /* 0x0000005c0094b947 */ /* 0x000fea0003800000 */
[----:B------:R-:W-:-:S13]  /*09c0*/  ISETP.GT.U32.AND P0, PT, R8, 0x1, PT ;  /* 0x000000010800780c */ /* 0x000fda0003f04070 */
[----:B------:R-:W-:Y:S05]  /*09d0*/  @P0 EXIT ;  /* 0x000000000000094d */ /* 0x000fea0003800000 */
[----:B------:R-:W-:Y:S01]  /*09e0*/  ULDC.64 UR4, c[0x0][0x650] ;  /* 0x0001940000047ab9 */ /* 0x000fe20000000a00 */
[----:B------:R-:W-:Y:S01]  /*09f0*/  PRMT R3, RZ, 0x7610, R3 ;  /* 0x00007610ff037816 */ /* 0x000fe20000000003 */
[----:B------:R-:W-:Y:S01]  /*0a00*/  IMAD.MOV.U32 R103, RZ, RZ, -0x1 ;  /* 0xffffffffff677424 */ /* 0x000fe200078e00ff */
[----:B------:R-:W-:Y:S01]  /*0a10*/  ISETP.GE.U32.AND P0, PT, R16, UR4, PT ;  /* 0x0000000410007c0c */ /* 0x000fe2000bf06070 */
[----:B------:R-:W-:Y:S02]  /*0a20*/  IMAD.MOV.U32 R100, RZ, RZ, -0x1 ;  /* 0xffffffffff647424 */ /* 0x000fe400078e00ff */
[----:B------:R-:W-:Y:S01]  /*0a30*/  IMAD.MOV.U32 R101, RZ, RZ, -0x1 ;  /* 0xffffffffff657424 */ /* 0x000fe200078e00ff */
[----:B------:R-:W-:-:S13]  /*0a40*/  ISETP.GE.U32.AND.EX P0, PT, R17, UR5, PT, P0 ;  /* 0x0000000511007c0c */ /* 0x000fda000bf06100 */
[----:B------:R-:W-:Y:S05]  /*0a50*/  @P0 BRA `(.L_x_8) ;  /* 0x0000000400280947 */ /* 0x000fea0003800000 */
[----:B------:R-:W0:Y:S01]  /*0a60*/  LDC.64 R24, c[0x0][0x628] ;  /* 0x00018a00ff187b82 */ /* 0x000e220000000a00 */
[----:B------:R-:W-:Y:S02]  /*0a70*/  IMAD.MOV.U32 R10, RZ, RZ, R16 ;  /* 0x000000ffff0a7224 */ /* 0x000fe400078e0010 */
[----:B------:R-:W-:-:S05]  /*0a80*/  IMAD.MOV.U32 R11, RZ, RZ, R17 ;  /* 0x000000ffff0b7224 */ /* 0x000fca00078e0011 */
[----:B------:R-:W1:Y:S08]  /*0a90*/  LDC R8, c[0x0][0x630] ;  /* 0x00018c00ff087b82 */ /* 0x000e700000000800 */
[----:B------:R-:W2:Y:S01]  /*0aa0*/  LDC.64 R26, c[0x0][0x620] ;  /* 0x00018800ff1a7b82 */ /* 0x000ea20000000a00 */
[----:B0-----:R-:W-:-:S04]  /*0ab0*/  ISETP.NE.U32.AND P0, PT, R24, RZ, PT ;  /* 0x000000ff1800720c */ /* 0x001fc80003f05070 */
[----:B------:R-:W-:-:S13]  /*0ac0*/  ISETP.NE.AND.EX P0, PT, R25, RZ, PT, P0 ;  /* 0x000000ff1900720c */ /* 0x000fda0003f05300 */
[----:B-12---:R-:W-:Y:S05]  /*0ad0*/  @!P0 BRA `(.L_x_9) ;  /* 0x0000000000288947 */ /* 0x006fea0003800000 */
[----:B------:R-:W0:Y:S02]  /*0ae0*/  LDC R3, c[0x0][0x634] ;  /* 0x00018d00ff037b82 */ /* 0x000e240000000800 */
[----:B0-----:R-:W-:-:S05]  /*0af0*/  IADD3 R3, P0, R16, R3, RZ ;  /* 0x0000000310037210 */ /* 0x001fca0007f1e0ff */
[----:B------:R-:W-:-:S04]  /*0b00*/  IMAD.X R21, RZ, RZ, R17, P0 ;  /* 0x000000ffff157224 */ /* 0x000fc800000e0611 */
[----:B------:R-:W-:-:S04]  /*0b10*/  IMAD.WIDE.U32 R10, R21, R24, RZ ;  /* 0x00000018150a7225 */ /* 0x000fc800078e00ff */
[----:B------:R-:W-:-:S04]  /*0b20*/  IMAD.WIDE.U32 R12, P0, R3, R25, R10 ;  /* 0x00000019030c7225 */ /* 0x000fc8000780000a */
[----:B------:R-:W-:-:S04]  /*0b30*/  IMAD.WIDE.U32 R10, R3, R24, RZ ;  /* 0x00000018030a7225 */ /* 0x000fc800078e00ff */
[----:B------:R-:W-:Y:S01]  /*0b40*/  IMAD.X R15, RZ, RZ, RZ, P0 ;  /* 0x000000ffff0f7224 */ /* 0x000fe200000e06ff */
[----:B------:R-:W-:Y:S01]  /*0b50*/  IADD3 RZ, P0, R11, R12, RZ ;  /* 0x0000000c0bff7210 */ /* 0x000fe20007f1e0ff */
[----:B------:R-:W-:-:S04]  /*0b60*/  IMAD.MOV.U32 R14, RZ, RZ, R13 ;  /* 0x000000ffff0e7224 */ /* 0x000fc800078e000d */
[----:B------:R-:W-:-:S08]  /*0b70*/  IMAD.WIDE.U32.X R10, R21, R25, R14, P0 ;  /* 0x00000019150a7225 */ /* 0x000fd000000e040e */
.L_x_9:
[----:B------:R-:W0:Y:S01]  /*0b80*/  LDC.64 R30, c[0x0][0x640] ;  /* 0x00019000ff1e7b82 */ /* 0x000e220000000a00 */
[-CC-:B------:R-:W-:Y:S02]  /*0b90*/  SHF.R.U64 R101, R10, R8.reuse, R11.reuse ;  /* 0x000000080a657219 */ /* 0x180fe4000000120b */
[----:B------:R-:W-:Y:S02]  /*0ba0*/  SHF.R.U32.HI R3, RZ, R8, R11 ;  /* 0x00000008ff037219 */ /* 0x000fe4000001160b */
[----:B------:R-:W-:-:S03]  /*0bb0*/  IADD3 R5, P0, RZ, -R101, RZ ;  /* 0x80000065ff057210 */ /* 0x000fc60007f1e0ff */
[----:B------:R-:W1:Y:S02]  /*0bc0*/  LDC R12, c[0x0][0x618] ;  /* 0x00018600ff0c7b82 */ /* 0x000e640000000800 */
[----:B------:R-:W-:Y:S02]  /*0bd0*/  IMAD.X R3, RZ, RZ, ~R3, P0 ;  /* 0x000000ffff037224 */ /* 0x000fe400000e0e03 */
[----:B------:R-:W-:-:S04]  /*0be0*/  IMAD.WIDE.U32 R10, R5, R26, R16 ;  /* 0x0000001a050a7225 */ /* 0x000fc800078e0010 */
[----:B------:R-:W2:Y:S01]  /*0bf0*/  LDC R20, c[0x0][0x608] ;  /* 0x00018200ff147b82 */ /* 0x000ea20000000800 */
[----:B------:R-:W-:Y:S02]  /*0c00*/  IMAD R8, R3, R26, RZ ;  /* 0x0000001a03087224 */ /* 0x000fe400078e02ff */
[----:B------:R-:W-:Y:S02]  /*0c10*/  IMAD.MOV.U32 R3, RZ, RZ, -0x1 ;  /* 0xffffffffff037424 */ /* 0x000fe400078e00ff */
[----:B------:R-:W-:Y:S02]  /*0c20*/  IMAD R5, R5, R27, R8 ;  /* 0x0000001b05057224 */ /* 0x000fe400078e0208 */
[----:B------:R-:W-:Y:S01]  /*0c30*/  IMAD R26, R9, R23, R4 ;  /* 0x00000017091a7224 */ /* 0x000fe200078e0204 */
[----:B------:R-:W3:Y:S01]  /*0c40*/  LDC R28, c[0x0][0x658] ;  /* 0x00019600ff1c7b82 */ /* 0x000ee20000000800 */
[----:B------:R-:W-:Y:S01]  /*0c50*/  IMAD.IADD R5, R11, 0x1, R5 ;  /* 0x000000010b057824 */ /* 0x000fe200078e0205 */
[----:B0-----:R-:W-:Y:S01]  /*0c60*/  ISETP.NE.U32.AND P0, PT, R30, RZ, PT ;  /* 0x000000ff1e00720c */ /* 0x001fe20003f05070 */
[----:B------:R-:W-:-:S03]  /*0c70*/  IMAD.MOV.U32 R23, RZ, RZ, 0x1 ;  /* 0x00000001ff177424 */ /* 0x000fc600078e00ff */
[----:B------:R-:W-:Y:S02]  /*0c80*/  ISETP.NE.AND.EX P0, PT, R31, RZ, PT, P0 ;  /* 0x000000ff1f00720c */ /* 0x000fe40003f05300 */
[----:B------:R-:W0:Y:S01]  /*0c90*/  LDC R24, c[0x0][0x600] ;  /* 0x00018000ff187b82 */ /* 0x000e220000000800 */
[-CC-:B-1----:R-:W-:Y:S02]  /*0ca0*/  SHF.R.U64 R14, R10, R12.reuse, R5.reuse ;  /* 0x0000000c0a0e7219 */ /* 0x182fe40000001205 */
[----:B------:R-:W-:-:S05]  /*0cb0*/  SHF.R.U32.HI R5, RZ, R12, R5 ;  /* 0x0000000cff057219 */ /* 0x000fca0000011605 */
[----:B------:R-:W1:Y:S01]  /*0cc0*/  LDC R15, c[0x0][0x648] ;  /* 0x00019200ff0f7b82 */ /* 0x000e620000000800 */
[-CC-:B--2---:R-:W-:Y:S02]  /*0cd0*/  SHF.R.U64 R27, R14, R20.reuse, R5.reuse ;  /* 0x000000140e1b7219 */ /* 0x184fe40000001205 */
[----:B------:R-:W-:-:S05]  /*0ce0*/  SHF.R.U32.HI R5, RZ, R20, R5 ;  /* 0x00000014ff057219 */ /* 0x000fca0000011605 */
[----:B------:R-:W2:Y:S01]  /*0cf0*/  LDC R21, c[0x0][0x638] ;  /* 0x00018e00ff157b82 */ /* 0x000ea20000000800 */
[-CC-:B---3--:R-:W-:Y:S02]  /*0d00*/  SHF.R.U64 R20, R27, R28.reuse, R5.reuse ;  /* 0x0000001c1b147219 */ /* 0x188fe40000001205 */
[-C--:B------:R-:W-:Y:S02]  /*0d10*/  SHF.L.U32 R3, R3, R28.reuse, RZ ;  /* 0x0000001c03037219 */ /* 0x080fe400000006ff */
[----:B------:R-:W-:Y:S01]  /*0d20*/  SHF.R.U32.HI R5, RZ, R28, R5 ;  /* 0x0000001cff057219 */ /* 0x000fe20000011605 */
[----:B------:R-:W-:Y:S01]  /*0d30*/  IMAD.MOV.U32 R4, RZ, RZ, R20 ;  /* 0x000000ffff047224 */ /* 0x000fe200078e0014 */
[----:B------:R-:W-:Y:S01]  /*0d40*/  LOP3.LUT R12, RZ, R3, RZ, 0x33, !PT ;  /* 0x00000003ff0c7212 */ /* 0x000fe200078e33ff */
[----:B------:R-:W3:Y:S01]  /*0d50*/  LDC R25, c[0x0][0x610] ;  /* 0x00018400ff197b82 */ /* 0x000ee20000000800 */
[----:B------:R-:W-:Y:S05]  /*0d60*/  @!P0 BRA `(.L_x_10) ;  /* 0x0000000000288947 */ /* 0x000fea0003800000 */
[----:B------:R-:W4:Y:S02]  /*0d70*/  LDC R3, c[0x0][0x64c] ;  /* 0x00019300ff037b82 */ /* 0x000f240000000800 */
[----:B----4-:R-:W-:-:S05]  /*0d80*/  IADD3 R3, P0, R20, R3, RZ ;  /* 0x0000000314037210 */ /* 0x010fca0007f1e0ff */
        /* <DEDUP_REMOVED lines=8> */
.L_x_10:
[----:B-1----:R-:W-:Y:S01]  /*0e10*/  SHF.R.U64 R4, R4, R15, R5 ;  /* 0x0000000f04047219 */ /* 0x002fe20000001205 */
[----:B0-----:R-:W-:Y:S01]  /*0e20*/  VIADD R5, R24, 0xffffffff ;  /* 0xffffffff18057836 */ /* 0x001fe20000000000 */
[----:B------:R-:W-:Y:S02]  /*0e30*/  SHF.L.U32 R3, R23, R28, RZ ;  /* 0x0000001c17037219 */ /* 0x000fe400000006ff */
[----:B------:R-:W-:Y:S01]  /*0e40*/  LOP3.LUT R12, R27, R12, RZ, 0xc0, !PT ;  /* 0x0000000c1b0c7212 */ /* 0x000fe200078ec0ff */
[----:B------:R-:W-:Y:S01]  /*0e50*/  IMAD.MOV R8, RZ, RZ, -R4 ;  /* 0x000000ffff087224 */ /* 0x000fe200078e0a04 */
[----:B------:R-:W-:-:S03]  /*0e60*/  SEL R7, R7, R26, !P1 ;  /* 0x0000001a07077207 */ /* 0x000fc60004800000 */
[----:B------:R-:W-:Y:S01]  /*0e70*/  IMAD R12, R3, R4, R12 ;  /* 0x00000004030c7224 */ /* 0x000fe200078e020c */
[----:B------:R-:W-:Y:S01]  /*0e80*/  LOP3.LUT R4, R14, R5, RZ, 0xc0, !PT ;  /* 0x000000050e047212 */ /* 0x000fe200078ec0ff */
[----:B--2---:R-:W-:Y:S02]  /*0e90*/  IMAD R3, R8, R21, R20 ;  /* 0x0000001508037224 */ /* 0x004fe400078e0214 */
[----:B---3--:R-:W-:Y:S02]  /*0ea0*/  IMAD R7, R12, R25, R7 ;  /* 0x000000190c077224 */ /* 0x008fe400078e0207 */
[----:B------:R-:W-:Y:S02]  /*0eb0*/  IMAD.MOV.U32 R5, RZ, RZ, 0x1 ;  /* 0x00000001ff057424 */ /* 0x000fe400078e00ff */
[----:B------:R-:W-:-:S03]  /*0ec0*/  IMAD R4, R3, R24, R4 ;  /* 0x0000001803047224 */ /* 0x000fc600078e0204 */
[----:B------:R-:W-:Y:S02]  /*0ed0*/  PRMT R3, R5, 0x7610, R3 ;  /* 0x0000761005037816 */ /* 0x000fe40000000003 */
[----:B------:R-:W-:Y:S02]  /*0ee0*/  SEL R100, R4, R7, !P1 ;  /* 0x0000000704647207 */ /* 0x000fe40004800000 */
[----:B------:R-:W-:-:S07]  /*0ef0*/  SEL R103, R7, R4, !P1 ;  /* 0x0000000407677207 */ /* 0x000fce0004800000 */
.L_x_8:
[----:B------:R-:W-:-:S08]  /*0f00*/  NOP ;  /* 0x0000000000007918 */ /* 0x000fd00000000000 */
[----:B------:R-:W0:Y:S02]  /*0f10*/  USETMAXREG.TRY_ALLOC.CTAPOOL UP0, 0xe8 ;  /* 0x000000e8000079c8 */ /* 0x000e240008000600 */
[----:B0-----:R-:W-:-:S13]  /*0f20*/  PLOP3.LUT P0, PT, PT, PT, UP0, 0x80, 0x0 ;  /* 0x000000000000781c */ /* 0x001fda0003f0f008 */
[----:B------:R-:W-:Y:S05]  /*0f30*/  @!P0 BRA `(.L_x_8) ;  /* 0xfffffffc00f08947 */ /* 0x000fea000383ffff */
[----:B------:R-:W-:Y:S01]  /*0f40*/  ULDC.64 UR4, c[0x0][0x598] ;  /* 0x0001660000047ab9 */ /* 0x000fe20000000a00 */
[----:B------:R-:W-:Y:S01]  /*0f50*/  ULDC.64 UR36, c[0x0][0x208] ;  /* 0x0000820000247ab9 */ /* 0x000fe20000000a00 */
[----:B------:R-:W-:-:S04]  /*0f60*/  ISETP.NE.U32.AND P0, PT, RZ, UR4, PT ;  /* 0x00000004ff007c0c */ /* 0x000fc8000bf05070 */
[----:B------:R-:W-:-:S13]  /*0f70*/  ISETP.NE.AND.EX P0, PT, RZ, UR5, PT, P0 ;  /* 0x00000005ff007c0c */ /* 0x000fda000bf05300 */
[----:B------:R-:W-:Y:S05]  /*0f80*/  @!P0 BRA `(.L_x_11) ;  /* 0x00000000001c8947 */ /* 0x000fea0003800000 */
[----:B------:R-:W0:Y:S02]  /*0f90*/  LDC.64 R4, c[0x0][0x598] ;  /* 0x00016600ff047b82 */ /* 0x000e240000000a00 */
[----:B0-----:R-:W2:Y:S02]  /*0fa0*/  LDG.E.64 R4, desc[UR36][R4.64] ;  /* 0x0000002404047981 */ /* 0x001ea4000c1e1b00 */
[----:B--2---:R-:W-:-:S04]  /*0fb0*/  ISETP.NE.U32.AND P0, PT, R4, RZ, PT ;  /* 0x000000ff0400720c */ /* 0x004fc80003f05070 */
[----:B------:R-:W-:-:S13]  /*0fc0*/  ISETP.NE.AND.EX P0, PT, R5, RZ, PT, P0 ;  /* 0x000000ff0500720c */ /* 0x000fda0003f05300 */
[----:B------:R-:W-:Y:S05]  /*0fd0*/  @!P0 BRA `(.L_x_11) ;  /* 0x0000000000088947 */ /* 0x000fea0003800000 */
[----:B------:R0:W5:Y:S01]  /*0fe0*/  LD.E R23, desc[UR36][R4.64] ;  /* 0x0000002404177980 */ /* 0x000162000c101900 */
[----:B------:R-:W-:Y:S05]  /*0ff0*/  BRA `(.L_x_12) ;  /* 0x0000000000247947 */ /* 0x000fea0003800000 */
.L_x_11:
[----:B------:R-:W-:Y:S02]  /*1000*/  ULDC.64 UR4, c[0x0][0x588] ;  /* 0x0001620000047ab9 */ /* 0x000fe40000000a00 */
[----:B------:R-:W-:-:S04]  /*1010*/  ISETP.NE.U32.AND P0, PT, RZ, UR4, PT ;  /* 0x00000004ff007c0c */ /* 0x000fc8000bf05070 */
[----:B------:R-:W-:-:S13]  /*1020*/  ISETP.NE.AND.EX P0, PT, RZ, UR5, PT, P0 ;  /* 0x00000005ff007c0c */ /* 0x000fda000bf05300 */
[----:B------:R-:W-:Y:S05]  /*1030*/  @!P0 BRA `(.L_x_13) ;  /* 0x00000000000c8947 */ /* 0x000fea0003800000 */
[----:B------:R-:W0:Y:S02]  /*1040*/  LDC.64 R4, c[0x0][0x588] ;  /* 0x00016200ff047b82 */ /* 0x000e240000000a00 */
[----:B0-----:R1:W5:Y:S01]  /*1050*/  LDG.E R23, desc[UR36][R4.64] ;  /* 0x0000002404177981 */ /* 0x001362000c1e1900 */
[----:B------:R-:W-:Y:S05]  /*1060*/  BRA `(.L_x_12) ;  /* 0x0000000000087947 */ /* 0x000fea0003800000 */
.L_x_13:
[----:B------:R-:W-:Y:S02]  /*1070*/  ULDC UR4, c[0x0][0x580] ;  /* 0x0001600000047ab9 */ /* 0x000fe40000000800 */
[----:B------:R-:W-:-:S07]  /*1080*/  IMAD.U32 R23, RZ, RZ, UR4 ;  /* 0x00000004ff177e24 */ /* 0x000fce000f8e00ff */
.L_x_12:
[----:B------:R-:W-:Y:S02]  /*1090*/  ULDC.64 UR4, c[0x0][0x5a0] ;  /* 0x0001680000047ab9 */ /* 0x000fe40000000a00 */
[----:B------:R-:W-:-:S04]  /*10a0*/  ISETP.NE.U32.AND P0, PT, RZ, UR4, PT ;  /* 0x00000004ff007c0c */ /* 0x000fc8000bf05070 */
[----:B------:R-:W-:-:S13]  /*10b0*/  ISETP.NE.AND.EX P0, PT, RZ, UR5, PT, P0 ;  /* 0x00000005ff007c0c */ /* 0x000fda000bf05300 */
[----:B------:R-:W-:Y:S05]  /*10c0*/  @!P0 BRA `(.L_x_14) ;  /* 0x00000000001c8947 */ /* 0x000fea0003800000 */
[----:B01----:R-:W0:Y:S02]  /*10d0*/  LDC.64 R4, c[0x0][0x5a0] ;  /* 0x00016800ff047b82 */ /* 0x003e240000000a00 */
[----:B0-----:R-:W2:Y:S02]  /*10e0*/  LDG.E.64 R4, desc[UR36][R4.64] ;  /* 0x0000002404047981 */ /* 0x001ea4000c1e1b00 */
[----:B--2---:R-:W-:-:S04]  /*10f0*/  ISETP.NE.U32.AND P0, PT, R4, RZ, PT ;  /* 0x000000ff0400720c */ /* 0x004fc80003f05070 */
[----:B------:R-:W-:-:S13]  /*1100*/  ISETP.NE.AND.EX P0, PT, R5, RZ, PT, P0 ;  /* 0x000000ff0500720c */ /* 0x000fda0003f05300 */
[----:B------:R-:W-:Y:S05]  /*1110*/  @!P0 BRA `(.L_x_14) ;  /* 0x0000000000088947 */ /* 0x000fea0003800000 */
[----:B------:R0:W5:Y:S01]  /*1120*/  LD.E R90, desc[UR36][R4.64] ;  /* 0x00000024045a7980 */ /* 0x000162000c101900 */
[----:B------:R-:W-:Y:S05]  /*1130*/  BRA `(.L_x_15) ;  /* 0x0000000000247947 */ /* 0x000fea0003800000 */
.L_x_14:
[----:B------:R-:W-:Y:S02]  /*1140*/  ULDC.64 UR4, c[0x0][0x590] ;  /* 0x0001640000047ab9 */ /* 0x000fe40000000a00 */
[----:B------:R-:W-:-:S04]  /*1150*/  ISETP.NE.U32.AND P0, PT, RZ, UR4, PT ;  /* 0x00000004ff007c0c */ /* 0x000fc8000bf05070 */
[----:B------:R-:W-:-:S13]  /*1160*/  ISETP.NE.AND.EX P0, PT, RZ, UR5, PT, P0 ;  /* 0x00000005ff007c0c */ /* 0x000fda000bf05300 */
[----:B------:R-:W-:Y:S05]  /*1170*/  @!P0 BRA `(.L_x_16) ;  /* 0x00000000000c8947 */ /* 0x000fea0003800000 */
[----:B------:R-:W2:Y:S02]  /*1180*/  LDC.64 R90, c[0x0][0x590] ;  /* 0x00016400ff5a7b82 */ /* 0x000ea40000000a00 */
[----:B--2---:R2:W5:Y:S01]  /*1190*/  LDG.E R90, desc[UR36][R90.64] ;  /* 0x000000245a5a7981 */ /* 0x004562000c1e1900 */
[----:B------:R-:W-:Y:S05]  /*11a0*/  BRA `(.L_x_15) ;  /* 0x0000000000087947 */ /* 0x000fea0003800000 */
.L_x_16:
[----:B------:R-:W-:Y:S02]  /*11b0*/  ULDC UR4, c[0x0][0x584] ;  /* 0x0001610000047ab9 */ /* 0x000fe40000000800 */
[----:B------:R-:W-:-:S07]  /*11c0*/  IMAD.U32 R90, RZ, RZ, UR4 ;  /* 0x00000004ff5a7e24 */ /* 0x000fce000f8e00ff */
.L_x_15:
[----:B------:R-:W-:-:S13]  /*11d0*/  LOP3.LUT P0, RZ, R3, 0xff, RZ, 0xc0, !PT ;  /* 0x000000ff03ff7812 */ /* 0x000fda000780c0ff */
[----:B------:R-:W-:Y:S05]  /*11e0*/  @!P0 EXIT ;  /* 0x000000000000894d */ /* 0x000fea0003800000 */
[----:B------:R-:W3:Y:S01]  /*11f0*/  LDC R93, c[0x0][0x658] ;  /* 0x00019600ff5d7b82 */ /* 0x000ee20000000800 */
[----:B------:R-:W-:Y:S01]  /*1200*/  LOP3.LUT R6, R6, 0x1, RZ, 0xc0, !PT ;  /* 0x0000000106067812 */ /* 0x000fe200078ec0ff */
[----:B------:R-:W-:Y:S01]  /*1210*/  ULDC.64 UR6, c[0x0][0x288] ;  /* 0x0000a20000067ab9 */ /* 0x000fe20000000a00 */
[----:B------:R-:W-:Y:S01]  /*1220*/  SHF.R.U32.HI R3, RZ, 0x2, R95 ;  /* 0x00000002ff037819 */ /* 0x000fe2000001165f */
[----:B------:R-:W-:Y:S01]  /*1230*/  UIADD3 UR4, UR7, 0x3f, URZ ;  /* 0x0000003f07047890 */ /* 0x000fe2000fffe03f */
[----:B------:R-:W-:Y:S01]  /*1240*/  SHF.R.U32.HI R0, RZ, 0x1, R0 ;  /* 0x00000001ff007819 */ /* 0x000fe20000011600 */
[----:B------:R-:W-:Y:S01]  /*1250*/  IMAD.SHL.U32 R88, R6, 0x40, RZ ;  /* 0x0000004006587824 */ /* 0x000fe200078e00ff */
[----:B------:R-:W-:Y:S01]  /*1260*/  LOP3.LUT R3, R3, 0x7, RZ, 0xc0, !PT ;  /* 0x0000000703037812 */ /* 0x000fe200078ec0ff */
[----:B01----:R-:W0:Y:S01]  /*1270*/  LDC.64 R4, c[0x0][0x5c8] ;  /* 0x00017200ff047b82 */ /* 0x003e220000000a00 */
[----:B------:R-:W-:Y:S01]  /*1280*/  USHF.R.S32.HI UR5, URZ, 0x1f, UR4 ;  /* 0x0000001f3f057899 */ /* 0x000fe20008011404 */
[----:B------:R-:W-:Y:S01]  /*1290*/  LOP3.LUT R0, R0, 0x30, RZ, 0xc0, !PT ;  /* 0x0000003000007812 */ /* 0x000fe200078ec0ff */
[----:B------:R-:W-:Y:S01]  /*12a0*/  IMAD.MOV.U32 R8, RZ, RZ, 0x1 ;  /* 0x00000001ff087424 */ /* 0x000fe200078e00ff */
[--C-:B------:R-:W-:Y:S01]  /*12b0*/  LOP3.LUT R88, R88, 0x40, R3.reuse, 0xe2, !PT ;  /* 0x0000004058587812 */ /* 0x100fe200078ee203 */
[----:B------:R-:W-:Y:S01]  /*12c0*/  ULEA.HI UR5, UR5, UR4, URZ, 0x6 ;  /* 0x0000000405057291 */ /* 0x000fe2000f8f303f */
[-C--:B------:R-:W-:Y:S01]  /*12d0*/  IADD3 R3, RZ, -R0.reuse, -R3 ;  /* 0x80000000ff037210 */ /* 0x080fe20007ffe803 */
[----:B------:R-:W-:Y:S01]  /*12e0*/  IMAD.U32 R7, RZ, RZ, UR6 ;  /* 0x00000006ff077e24 */ /* 0x000fe2000f8e00ff */
[----:B------:R-:W1:Y:S01]  /*12f0*/  LDC R97, c[0x0][0x600] ;  /* 0x00018000ff617b82 */ /* 0x000e620000000800 */
[----:B------:R-:W-:Y:S01]  /*1300*/  LOP3.LUT R88, R88, R0, RZ, 0xfc, !PT ;  /* 0x0000000058587212 */ /* 0x000fe200078efcff */
[----:B------:R-:W-:Y:S01]  /*1310*/  IMAD.MOV.U32 R0, RZ, RZ, -0x1 ;  /* 0xffffffffff007424 */ /* 0x000fe200078e00ff */
[----:B------:R-:W-:Y:S01]  /*1320*/  USHF.R.S32.HI UR43, URZ, 0x6, UR5 ;  /* 0x000000063f2b7899 */ /* 0x000fe20008011405 */
[C---:B------:R-:W-:Y:S01]  /*1330*/  LOP3.LUT R94, R95.reuse, 0x3, RZ, 0xc0, !PT ;  /* 0x000000035f5e7812 */ /* 0x040fe200078ec0ff */
[----:B------:R-:W-:Y:S01]  /*1340*/  IMAD R3, R6, -0x40, R3 ;  /* 0xffffffc006037824 */ /* 0x000fe200078e0203 */
[C---:B------:R-:W-:Y:S01]  /*1350*/  LOP3.LUT R96, R95.reuse, 0x80, RZ, 0xc0, !PT ;  /* 0x000000805f607812 */ /* 0x040fe200078ec0ff */
[----:B------:R-:W-:Y:S01]  /*1360*/  UISETP.LT.AND UP0, UPT, UR43, 0x1, UPT ;  /* 0x000000012b00788c */ /* 0x000fe2000bf01270 */
[-C--:B---3--:R-:W-:Y:S01]  /*1370*/  SHF.L.U32 R0, R0, R93.reuse, RZ ;  /* 0x0000005d00007219 */ /* 0x088fe200000006ff */
[----:B------:R-:W-:Y:S01]  /*1380*/  ULDC UR4, c[0x0][0x284] ;  /* 0x0000a10000047ab9 */ /* 0x000fe20000000800 */
[----:B------:R-:W-:Y:S01]  /*1390*/  IMAD R94, R94, -0x2, R7 ;  /* 0xfffffffe5e5e7824 */ /* 0x000fe200078e0207 */
[----:B------:R-:W-:Y:S01]  /*13a0*/  USEL UR44, UR43, 0x1, UP0 ;  /* 0x000000012b2c7887 */ /* 0x000fe20008000000 */
[----:B------:R-:W-:Y:S01]  /*13b0*/  SHF.L.U32 R93, R8, R93, RZ ;  /* 0x0000005d085d7219 */ /* 0x000fe200000006ff */
[----:B------:R-:W-:Y:S01]  /*13c0*/  IMAD.SHL.U32 R95, R95, 0x2, RZ ;  /* 0x000000025f5f7824 */ /* 0x000fe200078e00ff */
[----:B------:R-:W-:Y:S01]  /*13d0*/  LOP3.LUT R102, R18, 0x1, RZ, 0xfc, !PT ;  /* 0x0000000112667812 */ /* 0x000fe200078efcff */
[----:B------:R-:W-:Y:S01]  /*13e0*/  VIADD R99, R3, UR4 ;  /* 0x0000000403637c36 */ /* 0x000fe20008000000 */
[C---:B0-----:R-:W-:Y:S01]  /*13f0*/  SHF.L.U64.HI R92, R4.reuse, 0x3, R5 ;  /* 0x00000003045c7819 */ /* 0x041fe20000010205 */
[----:B--2---:R-:W-:Y:S01]  /*1400*/  IMAD.SHL.U32 R91, R4, 0x8, RZ ;  /* 0x00000008045b7824 */ /* 0x004fe200078e00ff */
[----:B------:R-:W-:Y:S01]  /*1410*/  SHF.R.U32.HI R96, RZ, 0x7, R96 ;  /* 0x00000007ff607819 */ /* 0x000fe20000011660 */
[----:B------:R-:W-:Y:S01]  /*1420*/  IMAD.MOV.U32 R89, RZ, RZ, RZ ;  /* 0x000000ffff597224 */ /* 0x000fe200078e00ff */
[----:B------:R-:W-:Y:S01]  /*1430*/  LOP3.LUT R98, RZ, R0, RZ, 0x33, !PT ;  /* 0x00000000ff627212 */ /* 0x000fe200078e33ff */
[----:B------:R-:W-:Y:S01]  /*1440*/  UIADD3 UR44, UR43, -UR44, URZ ;  /* 0x8000002c2b2c7290 */ /* 0x000fe2000fffe03f */
[----:B------:R-:W-:Y:S01]  /*1450*/  UMOV UR40, URZ ;  /* 0x0000003f00287c82 */ /* 0x000fe20008000000 */
[----:B-1----:R-:W-:Y:S01]  /*1460*/  VIADD R97, R97, 0xffffffff ;  /* 0xffffffff61617836 */ /* 0x002fe20000000000 */
[----:B------:R-:W-:-:S09]  /*1470*/  UMOV UR42, URZ ;  /* 0x0000003f002a7c82 */ /* 0x000fd20008000000 */
.L_x_162:
[----:B0-----:R-:W0:Y:S01]  /*1480*/  SHFL.IDX PT, R0, R96, RZ, 0x1f ;  /* 0x00001fff60007589 */ /* 0x001e2200000e0000 */
[----:B-1----:R-:W1:Y:S01]  /*1490*/  S2UR UR7, SR_CgaCtaId ;  /* 0x00000000000779c3 */ /* 0x002e620000008800 */
[----:B------:R-:W-:Y:S01]  /*14a0*/  UMOV UR6, 0x400 ;  /* 0x0000040000067882 */ /* 0x000fe20000000000 */
[----:B0-----:R-:W-:Y:S01]  /*14b0*/  R2UR UR4, R0 ;  /* 0x00000000000472ca */ /* 0x001fe200000e0000 */
[----:B-1----:R-:W-:-:S12]  /*14c0*/  ULEA UR6, UR7, UR6, 0x18 ;  /* 0x0000000607067291 */ /* 0x002fd8000f8ec03f */
[----:B------:R-:W-:-:S04]  /*14d0*/  ULEA.HI UR5, UR4, UR4, URZ, 0x1 ;  /* 0x0000000404057291 */ /* 0x000fc8000f8f083f */
[----:B------:R-:W-:-:S04]  /*14e0*/  ULOP3.LUT UR5, UR5, 0x7fffe, URZ, 0xc0, !UPT ;  /* 0x0007fffe05057892 */ /* 0x000fc8000f8ec03f */
[----:B------:R-:W-:-:S03]  /*14f0*/  UIADD3 UR5, UR4, -UR5, URZ ;  /* 0x8000000504057290 */ /* 0x000fc6000fffe03f */
[----:B------:R-:W-:Y:S01]  /*1500*/  ULDC UR4, c[0x0][0x28c] ;  /* 0x0000a30000047ab9 */ /* 0x000fe20000000800 */
[----:B------:R-:W-:Y:S01]  /*1510*/  ULEA UR5, UR5, UR6, 0xd ;  /* 0x0000000605057291 */ /* 0x000fe2000f8e683f */
[----:B------:R-:W-:-:S03]  /*1520*/  ISETP.LT.AND P0, PT, RZ, UR4, PT ;  /* 0x00000004ff007c0c */ /* 0x000fc6000bf01270 */
[----:B------:R-:W-:-:S04]  /*1530*/  UIADD3 UR5, UR5, 0x100, URZ ;  /* 0x0000010005057890 */ /* 0x000fc8000fffe03f */
[----:B------:R-:W-:-:S04]  /*1540*/  USHF.R.U32.HI UR5, URZ, 0x4, UR5 ;  /* 0x000000043f057899 */ /* 0x000fc80008011605 */
[----:B------:R-:W-:Y:S02]  /*1550*/  ULOP3.LUT UR45, UR5, 0x3fff, URZ, 0xc0, !UPT ;  /* 0x00003fff052d7892 */ /* 0x000fe4000f8ec03f */
[----:B--2345:R-:W-:Y:S10]  /*1560*/  @P0 BRA `(.L_x_17) ;  /* 0x0000000000400947 */ /* 0x03cff40003800000 */
[----:B------:R-:W-:Y:S01]  /*1570*/  MOV R0, 0x0 ;  /* 0x0000000000007802 */ /* 0x000fe20000000f00 */
[----:B------:R-:W-:Y:S01]  /*1580*/  ULDC.64 UR4, c[0x4][0x68] ;  /* 0x01001a0000047ab9 */ /* 0x000fe20000000a00 */
[----:B------:R-:W-:Y:S01]  /*1590*/  ULDC.64 UR6, c[0x4][0x8] ;  /* 0x0100020000067ab9 */ /* 0x000fe20000000a00 */
[----:B------:R-:W-:Y:S01]  /*15a0*/  IMAD.U32 R4, RZ, RZ, UR4 ;  /* 0x00000004ff047e24 */ /* 0x000fe2000f8e00ff */
[----:B------:R0:W1:Y:S01]  /*15b0*/  LDC.64 R14, c[0x4][R0] ;  /* 0x01000000000e7b82 */ /* 0x0000620000000a00 */
[----:B------:R-:W-:Y:S01]  /*15c0*/  IMAD.U32 R5, RZ, RZ, UR5 ;  /* 0x00000005ff057e24 */ /* 0x000fe2000f8e00ff */
[----:B------:R-:W-:Y:S01]  /*15d0*/  ULDC.64 UR4, c[0x4][0x70] ;  /* 0x01001c0000047ab9 */ /* 0x000fe20000000a00 */
[----:B------:R-:W-:Y:S02]  /*15e0*/  IMAD.U32 R10, RZ, RZ, UR6 ;  /* 0x00000006ff0a7e24 */ /* 0x000fe4000f8e00ff */
[----:B------:R-:W-:Y:S02]  /*15f0*/  IMAD.U32 R6, RZ, RZ, UR4 ;  /* 0x00000004ff067e24 */ /* 0x000fe4000f8e00ff */
[----:B------:R-:W-:-:S02]  /*1600*/  IMAD.U32 R7, RZ, RZ, UR5 ;  /* 0x00000005ff077e24 */ /* 0x000fc4000f8e00ff */
[----:B------:R-:W-:Y:S02]  /*1610*/  IMAD.U32 R11, RZ, RZ, UR7 ;  /* 0x00000007ff0b7e24 */ /* 0x000fe4000f8e00ff */
[----:B------:R-:W-:Y:S02]  /*1620*/  IMAD.MOV.U32 R8, RZ, RZ, 0x1e1 ;  /* 0x000001e1ff087424 */ /* 0x000fe400078e00ff */
[----:B------:R-:W-:Y:S02]  /*1630*/  IMAD.MOV.U32 R12, RZ, RZ, 0x1 ;  /* 0x00000001ff0c7424 */ /* 0x000fe400078e00ff */
[----:B0-----:R-:W-:-:S07]  /*1640*/  IMAD.MOV.U32 R13, RZ, RZ, RZ ;  /* 0x000000ffff0d7224 */ /* 0x001fce00078e00ff */
[----:B------:R-:W-:-:S07]  /*1650*/  LEPC R20, `(.L_x_17) ;  /* 0x000000001014794e */ /* 0x000fce0000000000 */
[----:B-1---5:R-:W-:Y:S05]  /*1660*/  CALL.ABS.NOINC R14 ;  /* 0x000000000e007343 */ /* 0x022fea0003c00000 */
.L_x_17:
[----:B------:R-:W-:-:S13]  /*1670*/  ISETP.NE.AND P0, PT, R102, 0x3, PT ;  /* 0x000000036600780c */ /* 0x000fda0003f05270 */
[----:B------:R-:W-:Y:S05]  /*1680*/  @!P0 BRA `(.L_x_18) ;  /* 0x0000000000048947 */ /* 0x000fea0003800000 */
[----:B------:R-:W-:Y:S01]  /*1690*/  BPT.TRAP 0x1 ;  /* 0x000000040000795c */ /* 0x000fe20000300000 */
.L_x_18:
[----:B------:R-:W0:Y:S01]  /*16a0*/  S2UR UR5, SR_CgaCtaId ;  /* 0x00000000000579c3 */ /* 0x000e220000008800 */
[----:B------:R-:W-:Y:S01]  /*16b0*/  UMOV UR4, 0x400 ;  /* 0x0000040000047882 */ /* 0x000fe20000000000 */
[----:B------:R-:W-:Y:S02]  /*16c0*/  IMAD.U32 R0, RZ, RZ, UR40 ;  /* 0x00000028ff007e24 */ /* 0x000fe4000f8e00ff */
[----:B------:R-:W-:-:S03]  /*16d0*/  IMAD.U32 R3, RZ, RZ, UR42 ;  /* 0x0000002aff037e24 */ /* 0x000fc6000f8e00ff */
[----:B------:R-:W-:Y:S01]  /*16e0*/  SHF.L.U32 R0, R0, 0x1f, RZ ;  /* 0x0000001f00007819 */ /* 0x000fe200000006ff */
[----:B0-----:R-:W-:-:S06]  /*16f0*/  ULEA UR4, UR5, UR4, 0x18 ;  /* 0x0000000405047291 */ /* 0x001fcc000f8ec03f */
[----:B------:R-:W-:-:S04]  /*1700*/  IMAD.U32 R6, RZ, RZ, UR4 ;  /* 0x00000004ff067e24 */ /* 0x000fc8000f8e00ff */
[----:B------:R-:W-:-:S04]  /*1710*/  IMAD R3, R3, 0x8, R6 ;  /* 0x0000000803037824 */ /* 0x000fc800078e0206 */
[----:B------:R0:W1:Y:S01]  /*1720*/  SYNCS.PHASECHK.TRANS64.TRYWAIT P1, [R3+URZ], R0 ;  /* 0x00000000030075a7 */ /* 0x000062000802017f */
[----:B------:R-:W-:Y:S05]  /*1730*/  @!P0 BRA `(.L_x_19) ;  /* 0x0000000000048947 */ /* 0x000fea0003800000 */
[----:B------:R-:W-:Y:S01]  /*1740*/  BPT.TRAP 0x1 ;  /* 0x000000040000795c */ /* 0x000fe20000300000 */
.L_x_19:
[----:B------:R-:W-:-:S05]  /*1750*/  IMAD.U32 R4, RZ, RZ, UR44 ;  /* 0x0000002cff047e24 */ /* 0x000fca000f8e00ff */
[----:B------:R-:W-:Y:S01]  /*1760*/  ISETP.GE.AND P2, PT, R4, 0x1, PT ;  /* 0x000000010400780c */ /* 0x000fe20003f46270 */
[----:B-1----:R-:W-:-:S12]  /*1770*/  @P1 BRA `(.L_x_20) ;  /* 0x0000000000081947 */ /* 0x002fd80003800000 */
[----:B------:R-:W1:Y:S02]  /*1780*/  SYNCS.PHASECHK.TRANS64.TRYWAIT P1, [R3+URZ], R0 ;  /* 0x00000000030075a7 */ /* 0x000e64000802017f */
[----:B-1----:R-:W-:Y:S05]  /*1790*/  @!P1 BRA `(.L_x_21) ;  /* 0x0000006400b49947 */ /* 0x002fea0003800000 */
.L_x_20:
[----:B------:R-:W-:Y:S05]  /*17a0*/  WARPSYNC.ALL ;  /* 0x0000000000007948 */ /* 0x000fea0003800000 */
[----:B------:R-:W-:Y:S01]  /*17b0*/  R2UR UR4, R6 ;  /* 0x00000000060472ca */ /* 0x000fe200000e0000 */
[----:B------:R-:W-:Y:S01]  /*17c0*/  ULEA UR5, UR42, UR45, 0xa ;  /* 0x0000002d2a057291 */ /* 0x000fe2000f8e503f */
[----:B------:R-:W-:Y:S01]  /*17d0*/  WARPGROUP.ARRIVE ;  /* 0x00000000000079c5 */ /* 0x000fe20000000000 */
[----:B------:R-:W-:Y:S01]  /*17e0*/  UMOV UR9, 0x40000040 ;  /* 0x4000004000097882 */ /* 0x000fe20000000000 */
[----:B------:R-:W-:-:S04]  /*17f0*/  UMOV UR11, 0x40000040 ;  /* 0x40000040000b7882 */ /* 0x000fc80000000000 */
[----:B------:R-:W-:-:S05]  /*1800*/  UMOV UR8, UR5 ;  /* 0x0000000500087c82 */ /* 0x000fca0008000000 */
[----:B------:R-:W-:-:S04]  /*1810*/  UIADD3 UR4, UR4, 0x10100, URZ ;  /* 0x0001010004047890 */ /* 0x000fc8000fffe03f */
[----:B------:R-:W-:-:S04]  /*1820*/  USHF.R.U32.HI UR4, URZ, 0x4, UR4 ;  /* 0x000000043f047899 */ /* 0x000fc80008011604 */
[----:B------:R-:W-:-:S04]  /*1830*/  ULOP3.LUT UR4, UR4, 0x3fff, URZ, 0xc0, !UPT ;  /* 0x00003fff04047892 */ /* 0x000fc8000f8ec03f */
[----:B------:R-:W-:-:S04]  /*1840*/  ULOP3.LUT UR4, UR4, 0x2000000, URZ, 0xfc, !UPT ;  /* 0x0200000004047892 */ /* 0x000fc8000f8efc3f */
[----:B------:R-:W-:-:S07]  /*1850*/  ULEA UR6, UR42, UR4, 0xa ;  /* 0x000000042a067291 */ /* 0x000fce000f8e503f */
[----:B------:R-:W-:Y:S02]  /*1860*/  UMOV UR10, UR6 ;  /* 0x00000006000a7c82 */ /* 0x000fe40008000000 */
[----:B------:R-:W-:Y:S01]  /*1870*/  HGMMA.64x128x16.F32 R24, gdesc[UR8].tnspA.tnspB, RZ, !UPT, gsb0 ;  /* 0x61e00000081879f0 */ /* 0x000fe2000c0008ff */
[----:B------:R-:W-:Y:S02]  /*1880*/  UIADD3 UR8, UR5, 0x80, URZ ;  /* 0x0000008005087890 */ /* 0x000fe4000fffe03f */
[----:B------:R-:W-:Y:S01]  /*1890*/  UIADD3 UR10, UR6, 0x80, URZ ;  /* 0x00000080060a7890 */ /* 0x000fe2000fffe03f */
[----:B------:R-:W-:Y:S01]  /*18a0*/  UMOV UR9, 0x40000040 ;  /* 0x4000004000097882 */ /* 0x000fe20000000000 */
[----:B------:R-:W-:Y:S01]  /*18b0*/  UMOV UR11, 0x40000040 ;  /* 0x40000040000b7882 */ /* 0x000fe20000000000 */
[----:B------:R-:W-:Y:S02]  /*18c0*/  WARPGROUP.DEPBAR.LE gsb0, 0x0 ;  /* 0x00008000000079c5 */ /* 0x000fe40000010000 */
[----:B------:R-:W-:-:S06]  /*18d0*/  WARPGROUP.ARRIVE ;  /* 0x00000000000079c5 */ /* 0x000fcc0000000000 */
[----:B------:R-:W-:Y:S01]  /*18e0*/  HGMMA.64x128x16.F32 R24, gdesc[UR8].tnspA.tnspB, R24, gsb0 ;  /* 0x61e00000081879f0 */ /* 0x000fe20008000818 */
        /* <DEDUP_REMOVED lines=13> */
[----:B------:R-:W-:Y:S03]  /*19c0*/  HGMMA.64x128x16.F32 R24, gdesc[UR8].tnspA.tnspB, R24, gsb0 ;  /* 0x61e00000081879f0 */ /* 0x000fe60008000818 */
[----:B------:R-:W-:Y:S02]  /*19d0*/  WARPGROUP.DEPBAR.LE gsb0, 0x0 ;  /* 0x00008000000079c5 */ /* 0x000fe40000010000 */
[----:B------:R-:W-:Y:S05]  /*19e0*/  @!P2 BRA `(.L_x_22) ;  /* 0x000000040028a947 */ /* 0x000fea0003800000 */
[----:B------:R-:W-:Y:S01]  /*19f0*/  UIADD3 UR5, UR42, 0x1, URZ ;  /* 0x000000012a057890 */ /* 0x000fe2000fffe03f */
[----:B01----:R-:W-:Y:S02]  /*1a00*/  IMAD.U32 R0, RZ, RZ, UR44 ;  /* 0x0000002cff007e24 */ /* 0x003fe4000f8e00ff */
[----:B------:R-:W-:Y:S01]  /*1a10*/  IMAD.U32 R3, RZ, RZ, UR42 ;  /* 0x0000002aff037e24 */ /* 0x000fe2000f8e00ff */
[----:B------:R-:W-:-:S04]  /*1a20*/  UISETP.NE.AND UP0, UPT, UR5, 0x4, UPT ;  /* 0x000000040500788c */ /* 0x000fc8000bf05270 */
[----:B------:R-:W-:Y:S02]  /*1a30*/  USEL UR6, URZ, 0x1, UP0 ;  /* 0x000000013f067887 */ /* 0x000fe40008000000 */
[----:B------:R-:W-:Y:S02]  /*1a40*/  USEL UR5, UR5, URZ, UP0 ;  /* 0x0000003f05057287 */ /* 0x000fe40008000000 */
[----:B------:R-:W-:-:S06]  /*1a50*/  ULOP3.LUT UR6, UR40, UR6, URZ, 0x3c, !UPT ;  /* 0x0000000628067292 */ /* 0x000fcc000f8e3c3f */
[----:B------:R-:W-:-:S07]  /*1a60*/  IMAD.U32 R7, RZ, RZ, UR6 ;  /* 0x00000006ff077e24 */ /* 0x000fce000f8e00ff */
.L_x_29:
[----:B------:R-:W-:Y:S05]  /*1a70*/  @!P0 BRA `(.L_x_23) ;  /* 0x0000000000048947 */ /* 0x000fea0003800000 */
[----:B------:R-:W-:Y:S01]  /*1a80*/  BPT.TRAP 0x1 ;  /* 0x000000040000795c */ /* 0x000fe20000300000 */
.L_x_23:
[----:B------:R-:W0:Y:S01]  /*1a90*/  S2UR UR7, SR_CgaCtaId ;  /* 0x00000000000779c3 */ /* 0x000e220000008800 */
[----:B------:R-:W-:Y:S01]  /*1aa0*/  UMOV UR6, 0x400 ;  /* 0x0000040000067882 */ /* 0x000fe20000000000 */
[----:B------:R-:W-:Y:S01]  /*1ab0*/  IMAD.U32 R5, RZ, RZ, UR5 ;  /* 0x00000005ff057e24 */ /* 0x000fe2000f8e00ff */
[----:B------:R-:W-:Y:S01]  /*1ac0*/  SHF.L.U32 R4, R7, 0x1f, RZ ;  /* 0x0000001f07047819 */ /* 0x000fe200000006ff */
[----:B0-----:R-:W-:-:S06]  /*1ad0*/  ULEA UR6, UR7, UR6, 0x18 ;  /* 0x0000000607067291 */ /* 0x001fcc000f8ec03f */
[----:B------:R-:W-:-:S04]  /*1ae0*/  IMAD.U32 R6, RZ, RZ, UR6 ;  /* 0x00000006ff067e24 */ /* 0x000fc8000f8e00ff */
[----:B------:R-:W-:-:S04]  /*1af0*/  IMAD R5, R5, 0x8, R6 ;  /* 0x0000000805057824 */ /* 0x000fc800078e0206 */
[----:B------:R0:W1:Y:S01]  /*1b00*/  SYNCS.PHASECHK.TRANS64.TRYWAIT P1, [R5+URZ], R4 ;  /* 0x00000004050075a7 */ /* 0x000062000802017f */
[----:B------:R-:W-:Y:S05]  /*1b10*/  @!P0 BRA `(.L_x_24) ;  /* 0x0000000000048947 */ /* 0x000fea0003800000 */
[----:B------:R-:W-:Y:S01]  /*1b20*/  BPT.TRAP 0x1 ;  /* 0x000000040000795c */ /* 0x000fe20000300000 */
.L_x_24:
[----:B-1----:R-:W-:Y:S05]  /*1b30*/  @P1 BRA `(.L_x_25) ;  /* 0x0000000000081947 */ /* 0x002fea0003800000 */
[----:B------:R-:W1:Y:S02]  /*1b40*/  SYNCS.PHASECHK.TRANS64.TRYWAIT P1, [R5+URZ], R4 ;  /* 0x00000004050075a7 */ /* 0x000e64000802017f */
[----:B-1----:R-:W-:Y:S05]  /*1b50*/  @!P1 BRA `(.L_x_26) ;  /* 0x0000006000d89947 */ /* 0x002fea0003800000 */
.L_x_25:
[----:B------:R-:W-:Y:S01]  /*1b60*/  ULEA UR6, UR5, UR45, 0xa ;  /* 0x0000002d05067291 */ /* 0x000fe2000f8e503f */
[----:B------:R-:W-:Y:S01]  /*1b70*/  WARPGROUP.ARRIVE ;  /* 0x00000000000079c5 */ /* 0x000fe20000000000 */
[----:B------:R-:W-:Y:S01]  /*1b80*/  ULEA UR7, UR5, UR4, 0xa ;  /* 0x0000000405077291 */ /* 0x000fe2000f8e503f */
[----:B------:R-:W-:Y:S01]  /*1b90*/  UMOV UR9, 0x40000040 ;  /* 0x4000004000097882 */ /* 0x000fe20000000000 */
[----:B------:R-:W-:-:S03]  /*1ba0*/  UMOV UR11, 0x40000040 ;  /* 0x40000040000b7882 */ /* 0x000fc60000000000 */
[----:B------:R-:W-:Y:S02]  /*1bb0*/  UMOV UR8, UR6 ;  /* 0x0000000600087c82 */ /* 0x000fe40008000000 */
[----:B------:R-:W-:Y:S02]  /*1bc0*/  UMOV UR10, UR7 ;  /* 0x00000007000a7c82 */ /* 0x000fe40008000000 */
[----:B------:R-:W-:Y:S01]  /*1bd0*/  HGMMA.64x128x16.F32 R24, gdesc[UR8].tnspA.tnspB, R24, gsb0 ;  /* 0x61e00000081879f0 */ /* 0x000fe20008000818 */
[----:B------:R-:W-:Y:S02]  /*1be0*/  UIADD3 UR8, UR6, 0x80, URZ ;  /* 0x0000008006087890 */ /* 0x000fe4000fffe03f */
[----:B------:R-:W-:Y:S01]  /*1bf0*/  UIADD3 UR10, UR7, 0x80, URZ ;  /* 0x00000080070a7890 */ /* 0x000fe2000fffe03f */
[----:B------:R-:W-:Y:S01]  /*1c00*/  UMOV UR9, 0x40000040 ;  /* 0x4000004000097882 */ /* 0x000fe20000000000 */
[----:B------:R-:W-:Y:S01]  /*1c10*/  UMOV UR11, 0x40000040 ;  /* 0x40000040000b7882 */ /* 0x000fe20000000000 */
[----:B------:R-:W-:-:S02]  /*1c20*/  WARPGROUP.DEPBAR.LE gsb0, 0x0 ;  /* 0x00008000000079c5 */ /* 0x000fc40000010000 */
        /* <DEDUP_REMOVED lines=18> */
[----:B------:R-:W-:Y:S01]  /*1d50*/  BPT.TRAP 0x1 ;  /* 0x000000040000795c */ /* 0x000fe20000300000 */
.L_x_27:
[----:B------:R-:W-:-:S13]  /*1d60*/  ISETP.NE.AND P1, PT, R22, RZ, PT ;  /* 0x000000ff1600720c */ /* 0x000fda0003f25270 */
[----:B01----:R-:W-:-:S04]  /*1d70*/  @P1 IMAD R4, R3, 0x8, R6 ;  /* 0x0000000803041824 */ /* 0x003fc800078e0206 */
[----:B------:R-:W-:-:S05]  /*1d80*/  @P1 VIADD R4, R4, 0x20 ;  /* 0x0000002004041836 */ /* 0x000fca0000000000 */
[----:B------:R-:W-:-:S04]  /*1d90*/  @P1 PRMT R4, R19, 0x654, R4 ;  /* 0x0000065413041816 */ /* 0x000fc80000000004 */
[----:B------:R0:W-:Y:S01]  /*1da0*/  @P1 SYNCS.ARRIVE.TRANS64.RED.A1T0 RZ, [R4+URZ], RZ ;  /* 0x000000ff04ff19a7 */ /* 0x0001e2000810043f */
[----:B------:R-:W-:-:S13]  /*1db0*/  ISETP.GT.U32.AND P1, PT, R18, 0x1, PT ;  /* 0x000000011200780c */ /* 0x000fda0003f24070 */
[----:B0-----:R-:W-:Y:S05]  /*1dc0*/  @P1 BRA `(.L_x_28) ;  /* 0x0000000000041947 */ /* 0x001fea0003800000 */
[----:B------:R-:W-:Y:S01]  /*1dd0*/  BPT.TRAP 0x1 ;  /* 0x000000040000795c */ /* 0x000fe20000300000 */
.L_x_28:
[----:B------:R-:W-:Y:S01]  /*1de0*/  UIADD3 UR5, UR5, 0x1, URZ ;  /* 0x0000000105057890 */ /* 0x000fe2000fffe03f */
[C---:B------:R-:W-:Y:S01]  /*1df0*/  ISETP.GT.AND P2, PT, R0.reuse, 0x1, PT ;  /* 0x000000010000780c */ /* 0x040fe20003f44270 */
[----:B------:R-:W-:Y:S02]  /*1e00*/  VIADD R3, R3, 0x1 ;  /* 0x0000000103037836 */ /* 0x000fe40000000000 */
[----:B------:R-:W-:Y:S01]  /*1e10*/  UISETP.NE.AND UP0, UPT, UR5, 0x4, UPT ;  /* 0x000000040500788c */ /* 0x000fe2000bf05270 */
[----:B------:R-:W-:Y:S02]  /*1e20*/  VIADD R0, R0, 0xffffffff ;  /* 0xffffffff00007836 */ /* 0x000fe40000000000 */
[C---:B------:R-:W-:Y:S01]  /*1e30*/  ISETP.NE.AND P1, PT, R3.reuse, 0x4, PT ;  /* 0x000000040300780c */ /* 0x040fe20003f25270 */
[----:B------:R-:W-:Y:S02]  /*1e40*/  USEL UR6, URZ, 0x1, UP0 ;  /* 0x000000013f067887 */ /* 0x000fe40008000000 */
[----:B------:R-:W-:Y:S01]  /*1e50*/  USEL UR5, UR5, URZ, UP0 ;  /* 0x0000003f05057287 */ /* 0x000fe20008000000 */
[----:B------:R-:W-:-:S03]  /*1e60*/  SEL R3, R3, RZ, P1 ;  /* 0x000000ff03037207 */ /* 0x000fc60000800000 */
[----:B------:R-:W-:Y:S01]  /*1e70*/  LOP3.LUT R7, R7, UR6, RZ, 0x3c, !PT ;  /* 0x0000000607077c12 */ /* 0x000fe2000f8e3cff */
[----:B------:R-:W-:Y:S07]  /*1e80*/  @P2 BRA `(.L_x_29) ;  /* 0xfffffff800f82947 */ /* 0x000fee000383ffff */
.L_x_22:
[----:B01----:R-:W0:Y:S02]  /*1e90*/  LDC R0, c[0x0][0x28c] ;  /* 0x0000a300ff007b82 */ /* 0x003e240000000800 */
[----:B0-----:R-:W-:-:S13]  /*1ea0*/  ISETP.GE.AND P1, PT, R0, 0x1, PT ;  /* 0x000000010000780c */ /* 0x001fda0003f26270 */
[----:B------:R-:W-:Y:S05]  /*1eb0*/  @!P1 BRA `(.L_x_30) ;  /* 0x0000000000389947 */ /* 0x000fea0003800000 */
[----:B------:R-:W-:Y:S05]  /*1ec0*/  @!P0 BRA `(.L_x_31) ;  /* 0x0000000000048947 */ /* 0x000fea0003800000 */
[----:B------:R-:W-:Y:S01]  /*1ed0*/  BPT.TRAP 0x1 ;  /* 0x000000040000795c */ /* 0x000fe20000300000 */
.L_x_31:
[----:B------:R-:W-:-:S13]  /*1ee0*/  ISETP.NE.AND P0, PT, R22, RZ, PT ;  /* 0x000000ff1600720c */ /* 0x000fda0003f05270 */
[----:B------:R-:W-:-:S05]  /*1ef0*/  VOTEU.ANY UP0, P0 ;  /* 0x00000000003f7886 */ /* 0x000fca0000000100 */
[----:B------:R-:W-:-:S06]  /*1f00*/  @UP0 UIADD3 UR4, UR44, UR42, URZ ;  /* 0x0000002a2c040290 */ /* 0x000fcc000fffe03f */
[----:B------:R-:W-:-:S04]  /*1f10*/  IMAD.U32 R0, RZ, RZ, UR4 ;  /* 0x00000004ff007e24 */ /* 0x000fc8000f8e00ff */
[----:B------:R-:W-:-:S05]  /*1f20*/  @P0 IMAD.SHL.U32 R0, R0, 0x8, RZ ;  /* 0x0000000800000824 */ /* 0x000fca00078e00ff */
[----:B------:R-:W-:-:S04]  /*1f30*/  @P0 LOP3.LUT R0, R0, 0x18, RZ, 0xc0, !PT ;  /* 0x0000001800000812 */ /* 0x000fc800078ec0ff */
[----:B------:R-:W-:-:S04]  /*1f40*/  @P0 IADD3 R0, R6, 0x20, R0 ;  /* 0x0000002006000810 */ /* 0x000fc80007ffe000 */
[----:B------:R-:W-:-:S04]  /*1f50*/  @P0 PRMT R0, R19, 0x654, R0 ;  /* 0x0000065413000816 */ /* 0x000fc80000000000 */
[----:B------:R0:W-:Y:S01]  /*1f60*/  @P0 SYNCS.ARRIVE.TRANS64.RED.A1T0 RZ, [R0+URZ], RZ ;  /* 0x000000ff00ff09a7 */ /* 0x0001e2000810043f */
[----:B------:R-:W-:-:S13]  /*1f70*/  ISETP.GT.U32.AND P0, PT, R18, 0x1, PT ;  /* 0x000000011200780c */ /* 0x000fda0003f04070 */
[----:B0-----:R-:W-:Y:S05]  /*1f80*/  @P0 BRA `(.L_x_30) ;  /* 0x0000000000040947 */ /* 0x001fea0003800000 */
[----:B------:R-:W-:Y:S01]  /*1f90*/  BPT.TRAP 0x1 ;  /* 0x000000040000795c */ /* 0x000fe20000300000 */
.L_x_30:
[----:B------:R-:W-:Y:S01]  /*1fa0*/  IMAD.SHL.U32 R100, R100, 0x80, RZ ;  /* 0x0000008064647824 */ /* 0x000fe200078e00ff */
[----:B------:R-:W-:Y:S01]  /*1fb0*/  ULDC UR6, c[0x0][0x288] ;  /* 0x0000a20000067ab9 */ /* 0x000fe20000000800 */
[----:B------:R-:W-:Y:S01]  /*1fc0*/  SHF.R.S32.HI R11, RZ, 0x1f, R101 ;  /* 0x0000001fff0b7819 */ /* 0x000fe20000011465 */
[C---:B------:R-:W-:Y:S01]  /*1fd0*/  IMAD.SHL.U32 R6, R103.reuse, 0x80, RZ ;  /* 0x0000008067067824 */ /* 0x040fe200078e00ff */
[----:B------:R-:W-:Y:S01]  /*1fe0*/  ULDC.64 UR4, c[0x0][0x5d0] ;  /* 0x0001740000047ab9 */ /* 0x000fe20000000a00 */
[C---:B------:R-:W-:Y:S01]  /*1ff0*/  LOP3.LUT R8, R100.reuse, 0x6, R95, 0xf8, !PT ;  /* 0x0000000664087812 */ /* 0x040fe200078ef85f */
[----:B------:R-:W-:Y:S01]  /*2000*/  IMAD.WIDE R104, R103, 0x80, R88 ;  /* 0x0000008067687825 */ /* 0x000fe200078e0258 */
[----:B------:R-:W-:Y:S01]  /*2010*/  ISETP.GE.AND P0, PT, R100, UR6, PT ;  /* 0x0000000664007c0c */ /* 0x000fe2000bf06270 */
[----:B------:R-:W-:Y:S01]  /*2020*/  ULDC UR6, c[0x0][0x284] ;  /* 0x0000a10000067ab9 */ /* 0x000fe20000000800 */
[----:B------:R-:W-:Y:S01]  /*2030*/  SHF.R.S32.HI R9, RZ, 0x1f, R8 ;  /* 0x0000001fff097819 */ /* 0x000fe20000011408 */
[----:B------:R-:W-:Y:S01]  /*2040*/  IMAD R0, R11, UR4, RZ ;  /* 0x000000040b007c24 */ /* 0x000fe2000f8e02ff */
[----:B------:R-:W-:-:S03]  /*2050*/  ISETP.GE.OR P0, PT, R6, UR6, P0 ;  /* 0x0000000606007c0c */ /* 0x000fc60008706670 */
[C---:B------:R-:W-:Y:S02]  /*2060*/  IMAD R3, R101.reuse, UR5, R0 ;  /* 0x0000000565037c24 */ /* 0x040fe4000f8e0200 */
[----:B------:R-:W-:Y:S01]  /*2070*/  IMAD.WIDE.U32 R4, R101, UR4, R8 ;  /* 0x0000000465047c25 */ /* 0x000fe2000f8e0008 */
[----:B------:R-:W-:-:S03]  /*2080*/  ULDC.64 UR4, c[0x0][0x5c8] ;  /* 0x0001720000047ab9 */ /* 0x000fc60000000a00 */
[----:B------:R-:W-:Y:S02]  /*2090*/  IMAD R7, R105, UR4, RZ ;  /* 0x0000000469077c24 */ /* 0x000fe4000f8e02ff */
[----:B------:R-:W-:Y:S02]  /*20a0*/  IMAD.IADD R5, R5, 0x1, R3 ;  /* 0x0000000105057824 */ /* 0x000fe400078e0203 */
[C---:B------:R-:W-:Y:S02]  /*20b0*/  IMAD R7, R104.reuse, UR5, R7 ;  /* 0x0000000568077c24 */ /* 0x040fe4000f8e0207 */
[----:B------:R-:W-:-:S04]  /*20c0*/  IMAD.WIDE.U32 R106, R104, UR4, R4 ;  /* 0x00000004686a7c25 */ /* 0x000fc8000f8e0004 */
[----:B------:R-:W-:Y:S01]  /*20d0*/  IMAD.MOV.U32 R0, RZ, RZ, -0x1 ;  /* 0xffffffffff007424 */ /* 0x000fe200078e00ff */
[----:B------:R-:W-:Y:S06]  /*20e0*/  @P0 BRA `(.L_x_32) ;  /* 0x00000040001c0947 */ /* 0x000fec0003800000 */
[----:B-----5:R-:W-:Y:S01]  /*20f0*/  FSETP.NEU.AND P0, PT, R90, RZ, PT ;  /* 0x000000ff5a00720b */ /* 0x020fe20003f0d000 */
[----:B------:R-:W-:Y:S01]  /*2100*/  IMAD.IADD R4, R94, 0x1, -R100 ;  /* 0x000000015e047824 */ /* 0x000fe200078e0a64 */
[----:B------:R-:W-:Y:S01]  /*2110*/  BSSY B0, `(.L_x_32) ;  /* 0x0000404000007945 */ /* 0x000fe20003800000 */
[----:B------:R-:W-:Y:S02]  /*2120*/  IMAD.IADD R3, R99, 0x1, -R6 ;  /* 0x0000000163037824 */ /* 0x000fe400078e0a06 */
[----:B------:R-:W-:Y:S01]  /*2130*/  IMAD.IADD R103, R107, 0x1, R7 ;  /* 0x000000016b677824 */ /* 0x000fe200078e0207 */
[----:B------:R-:W-:-:S04]  /*2140*/  ISETP.GT.AND P2, PT, R4, RZ, PT ;  /* 0x000000ff0400720c */ /* 0x000fc80003f44270 */
[----:B------:R-:W-:-:S03]  /*2150*/  ISETP.GT.AND P1, PT, R3, RZ, P2 ;  /* 0x000000ff0300720c */ /* 0x000fc60001724270 */
[----:B------:R-:W-:Y:S10]  /*2160*/  @!P0 BRA `(.L_x_33) ;  /* 0x0000002c00288947 */ /* 0x000ff40003800000 */
[----:B------:R-:W0:Y:S01]  /*2170*/  LDC.64 R110, c[0x0][0x5b8] ;  /* 0x00016e00ff6e7b82 */ /* 0x000e220000000a00 */
[----:B------:R-:W-:-:S07]  /*2180*/  ULDC.64 UR4, c[0x0][0x5c0] ;  /* 0x0001700000047ab9 */ /* 0x000fce0000000a00 */
[----:B------:R-:W1:Y:S08]  /*2190*/  LDC.64 R112, c[0x0][0x5b0] ;  /* 0x00016c00ff707b82 */ /* 0x000e700000000a00 */
[----:B------:R-:W2:Y:S01]  /*21a0*/  LDC.64 R114, c[0x0][0x5a8] ;  /* 0x00016a00ff727b82 */ /* 0x000ea20000000a00 */
[-C--:B0-----:R-:W-:Y:S02]  /*21b0*/  IMAD R6, R11, R110.reuse, RZ ;  /* 0x0000006e0b067224 */ /* 0x081fe400078e02ff */
[----:B------:R-:W-:-:S04]  /*21c0*/  IMAD.WIDE.U32 R108, R101, R110, R8 ;  /* 0x0000006e656c7225 */ /* 0x000fc800078e0008 */
[----:B------:R-:W-:Y:S02]  /*21d0*/  IMAD R107, R101, R111, R6 ;  /* 0x0000006f656b7224 */ /* 0x000fe400078e0206 */
[-C--:B-1----:R-:W-:Y:S02]  /*21e0*/  IMAD R5, R105, R112.reuse, RZ ;  /* 0x0000007069057224 */ /* 0x082fe400078e02ff */
[----:B------:R-:W-:Y:S02]  /*21f0*/  IMAD.IADD R13, R109, 0x1, R107 ;  /* 0x000000016d0d7824 */ /* 0x000fe400078e026b */
[----:B------:R-:W-:Y:S02]  /*2200*/  IMAD.MOV.U32 R12, RZ, RZ, R108 ;  /* 0x000000ffff0c7224 */ /* 0x000fe400078e006c */
[C---:B------:R-:W-:Y:S02]  /*2210*/  IMAD R111, R104.reuse, R113, R5 ;  /* 0x00000071686f7224 */ /* 0x040fe400078e0205 */
[----:B------:R-:W-:-:S04]  /*2220*/  IMAD.WIDE.U32 R6, R104, R112, R12 ;  /* 0x0000007068067225 */ /* 0x000fc800078e000c */
[----:B------:R-:W-:Y:S01]  /*2230*/  IMAD.IADD R5, R7, 0x1, R111 ;  /* 0x0000000107057824 */ /* 0x000fe200078e026f */
[----:B--2---:R-:W-:-:S04]  /*2240*/  LEA R14, P0, R6, R114, 0x1 ;  /* 0x00000072060e7211 */ /* 0x004fc800078008ff */
[----:B------:R-:W-:-:S05]  /*2250*/  LEA.HI.X R15, R6, R115, R5, 0x1, P0 ;  /* 0x00000073060f7211 */ /* 0x000fca00000f0c05 */
[----:B------:R0:W2:Y:S01]  /*2260*/  @P1 LDG.E.LTC128B.U16 R5, desc[UR36][R14.64] ;  /* 0x000000240e051981 */ /* 0x0000a2000c1e1520 */
[----:B------:R-:W-:Y:S01]  /*2270*/  LEA R10, P0, R106, UR4, 0x1 ;  /* 0x000000046a0a7c11 */ /* 0x000fe2000f8008ff */
[----:B------:R-:W-:Y:S01]  /*2280*/  IMAD.WIDE.U32 R6, R104, R112, R8 ;  /* 0x0000007068067225 */ /* 0x000fe200078e0008 */
[----:B------:R-:W-:Y:S03]  /*2290*/  BSSY B1, `(.L_x_34) ;  /* 0x0000012000017945 */ /* 0x000fe60003800000 */
[----:B------:R-:W-:Y:S02]  /*22a0*/  IMAD.IADD R7, R111, 0x1, R7 ;  /* 0x000000016f077824 */ /* 0x000fe400078e0207 */
[----:B------:R-:W-:Y:S01]  /*22b0*/  IMAD.WIDE.U32 R20, R101, R110, R6 ;  /* 0x0000006e65147225 */ /* 0x000fe200078e0006 */
[----:B0-----:R-:W-:-:S03]  /*22c0*/  SHF.L.U64.HI R15, R112, 0x3, R113 ;  /* 0x00000003700f7819 */ /* 0x001fc60000010271 */
[----:B------:R-:W-:Y:S01]  /*22d0*/  IMAD.IADD R7, R107, 0x1, R21 ;  /* 0x000000016b077824 */ /* 0x000fe200078e0215 */
[----:B------:R-:W-:Y:S01]  /*22e0*/  LEA R6, P4, R20, R114, 0x1 ;  /* 0x0000007214067211 */ /* 0x000fe200078808ff */
[----:B------:R-:W-:-:S03]  /*22f0*/  IMAD.SHL.U32 R14, R112, 0x8, RZ ;  /* 0x00000008700e7824 */ /* 0x000fc600078e00ff */
[----:B------:R-:W-:Y:S01]  /*2300*/  LEA.HI.X R7, R20, R115, R7, 0x1, P4 ;  /* 0x0000007314077211 */ /* 0x000fe200020f0c07 */
[----:B--2---:R-:W-:-:S05]  /*2310*/  HADD2.F32 R11, -RZ, R5.H0_H0 ;  /* 0x20000005ff0b7230 */ /* 0x004fca0000004100 */
[----:B------:R-:W-:-:S04]  /*2320*/  FMUL R11, R11, R90 ;  /* 0x0000005a0b0b7220 */ /* 0x000fc80000400000 */
[----:B------:R-:W-:Y:S01]  /*2330*/  FFMA R24, R24, R23, R11 ;  /* 0x0000001718187223 */ /* 0x000fe2000000000b */
[----:B------:R-:W-:Y:S02]  /*2340*/  LEA.HI.X R11, R106, UR5, R103, 0x1, P0 ;  /* 0x000000056a0b7c11 */ /* 0x000fe400080f0c67 */
[----:B------:R-:W-:Y:S02]  /*2350*/  ISETP.GT.AND P0, PT, R4, 0x1, PT ;  /* 0x000000010400780c */ /* 0x000fe40003f04270 */
[----:B------:R-:W-:Y:S02]  /*2360*/  F2FP.F16.F32.PACK_AB R24, RZ, R24 ;  /* 0x00000018ff18723e */ /* 0x000fe400000000ff */
[----:B------:R-:W-:-:S03]  /*2370*/  ISETP.GT.AND P3, PT, R3, RZ, P0 ;  /* 0x000000ff0300720c */ /* 0x000fc60000764270 */
[----:B------:R0:W-:Y:S10]  /*2380*/  @P1 STG.E.U16 desc[UR36][R10.64], R24 ;  /* 0x000000180a001986 */ /* 0x0001f4000c101524 */
[----:B------:R-:W-:Y:S05]  /*2390*/  @!P3 BRA `(.L_x_35) ;  /* 0x000000000004b947 */ /* 0x000fea0003800000 */
[----:B------:R1:W5:Y:S02]  /*23a0*/  LDG.E.LTC128B.U16 R5, desc[UR36][R6.64+0x2] ;  /* 0x0000022406057981 */ /* 0x000364000c1e1520 */
.L_x_35:
[----:B------:R-:W-:Y:S05]  /*23b0*/  BSYNC B1 ;  /* 0x0000000000017941 */ /* 0x000fea0003800000 */
.L_x_34:
[----:B-----5:R-:W-:Y:S01]  /*23c0*/  HADD2.F32 R103, -RZ, R5.H0_H0 ;  /* 0x20000005ff677230 */ /* 0x020fe20000004100 */
[----:B------:R-:W-:Y:S01]  /*23d0*/  ISETP.GT.AND P2, PT, R3, 0x8, P2 ;  /* 0x000000080300780c */ /* 0x000fe20001744270 */
[----:B------:R-:W-:Y:S01]  /*23e0*/  IMAD.WIDE.U32 R20, R104, R112, R14 ;  /* 0x0000007068147225 */ /* 0x000fe200078e000e */
[----:B0-----:R-:W-:-:S03]  /*23f0*/  PRMT R24, R5, 0x7610, R24 ;  /* 0x0000761005187816 */ /* 0x001fc60000000018 */
[----:B------:R-:W-:Y:S01]  /*2400*/  FMUL R12, R103, R90 ;  /* 0x0000005a670c7220 */ /* 0x000fe20000400000 */
[----:B------:R-:W-:Y:S01]  /*2410*/  IMAD.IADD R111, R111, 0x1, R21 ;  /* 0x000000016f6f7824 */ /* 0x000fe200078e0215 */
[----:B------:R-:W-:Y:S02]  /*2420*/  IADD3 R108, P1, R108, R20, RZ ;  /* 0x000000146c6c7210 */ /* 0x000fe40007f3e0ff */
[----:B------:R-:W-:-:S03]  /*2430*/  FFMA R12, R25, R23, R12 ;  /* 0x00000017190c7223 */ /* 0x000fc6000000000c */
[----:B------:R-:W-:Y:S01]  /*2440*/  IMAD.X R13, R111, 0x1, R13, P1 ;  /* 0x000000016f0d7824 */ /* 0x000fe200008e060d */
[C---:B------:R-:W-:Y:S02]  /*2450*/  LEA R14, P1, R108.reuse, R114, 0x1 ;  /* 0x000000726c0e7211 */ /* 0x040fe400078208ff */
[----:B------:R-:W-:Y:S02]  /*2460*/  F2FP.F16.F32.PACK_AB R12, RZ, R12 ;  /* 0x0000000cff0c723e */ /* 0x000fe400000000ff */
[----:B------:R-:W-:Y:S02]  /*2470*/  LEA.HI.X R15, R108, R115, R13, 0x1, P1 ;  /* 0x000000736c0f7211 */ /* 0x000fe400008f0c0d */
[----:B------:R-:W-:-:S05]  /*2480*/  PRMT R21, R12, 0x7610, R21 ;  /* 0x000076100c157816 */ /* 0x000fca0000000015 */
[----:B------:R0:W-:Y:S04]  /*2490*/  @P3 STG.E.U16 desc[UR36][R10.64+0x2], R21 ;  /* 0x000002150a003986 */ /* 0x0001e8000c101524 */
[----:B------:R-:W2:Y:S01]  /*24a0*/  @P2 LDG.E.LTC128B.U16 R24, desc[UR36][R14.64] ;  /* 0x000000240e182981 */ /* 0x000ea2000c1e1520 */
[----:B------:R-:W-:Y:S01]  /*24b0*/  IADD3 R20, P1, R8, R20, RZ ;  /* 0x0000001408147210 */ /* 0x000fe20007f3e0ff */
[----:B------:R-:W-:Y:S01]  /*24c0*/  BSSY B1, `(.L_x_36) ;  /* 0x0000011000017945 */ /* 0x000fe20003800000 */
[----:B------:R-:W-:Y:S02]  /*24d0*/  SHF.L.U64.HI R13, R91, 0x1, R92 ;  /* 0x000000015b0d7819 */ /* 0x000fe4000001025c */
[----:B------:R-:W-:Y:S01]  /*24e0*/  ISETP.GT.AND P0, PT, R3, 0x8, P0 ;  /* 0x000000080300780c */ /* 0x000fe20000704270 */
[----:B0-----:R-:W-:Y:S01]  /*24f0*/  IMAD.X R21, R9, 0x1, R111, P1 ;  /* 0x0000000109157824 */ /* 0x001fe200008e066f */
[----:B------:R-:W-:Y:S01]  /*2500*/  LEA R12, P1, R91, R10, 0x1 ;  /* 0x0000000a5b0c7211 */ /* 0x000fe200078208ff */
[----:B------:R-:W-:-:S04]  /*2510*/  IMAD.WIDE.U32 R20, R101, R110, R20 ;  /* 0x0000006e65147225 */ /* 0x000fc800078e0014 */
[----:B------:R-:W-:Y:S01]  /*2520*/  IMAD.X R13, R13, 0x1, R11, P1 ;  /* 0x000000010d0d7824 */ /* 0x000fe200008e060b */
[----:B------:R-:W-:Y:S01]  /*2530*/  LEA R8, P3, R20, R114, 0x1 ;  /* 0x0000007214087211 */ /* 0x000fe200078608ff */
[----:B------:R-:W-:-:S05]  /*2540*/  IMAD.IADD R9, R107, 0x1, R21 ;  /* 0x000000016b097824 */ /* 0x000fca00078e0215 */
[----:B------:R-:W-:Y:S01]  /*2550*/  LEA.HI.X R9, R20, R115, R9, 0x1, P3 ;  /* 0x0000007314097211 */ /* 0x000fe200018f0c09 */
[----:B--2---:R-:W-:-:S05]  /*2560*/  HADD2.F32 R5, -RZ, R24.H0_H0 ;  /* 0x20000018ff057230 */ /* 0x004fca0000004100 */
[----:B------:R-:W-:-:S04]  /*2570*/  FMUL R5, R5, R90 ;  /* 0x0000005a05057220 */ /* 0x000fc80000400000 */
[----:B------:R-:W-:-:S05]  /*2580*/  FFMA R5, R26, R23, R5 ;  /* 0x000000171a057223 */ /* 0x000fca0000000005 */
[----:B------:R-:W-:-:S05]  /*2590*/  F2FP.F16.F32.PACK_AB R5, RZ, R5 ;  /* 0x00000005ff05723e */ /* 0x000fca00000000ff */
[----:B------:R0:W-:Y:S01]  /*25a0*/  @P2 STG.E.U16 desc[UR36][R12.64], R5 ;  /* 0x000000050c002986 */ /* 0x0001e2000c101524 */
[----:B------:R-:W-:Y:S05]  /*25b0*/  @!P0 BRA `(.L_x_37) ;  /* 0x0000000000048947 */ /* 0x000fea0003800000 */
[----:B------:R2:W5:Y:S02]  /*25c0*/  LDG.E.LTC128B.U16 R24, desc[UR36][R8.64+0x2] ;  /* 0x0000022408187981 */ /* 0x000564000c1e1520 */
.L_x_37:
[----:B------:R-:W-:Y:S05]  /*25d0*/  BSYNC B1 ;  /* 0x0000000000017941 */ /* 0x000fea0003800000 */
.L_x_36:
[----:B0----5:R-:W-:Y:S01]  /*25e0*/  HADD2.F32 R5, -RZ, R24.H0_H0 ;  /* 0x20000018ff057230 */ /* 0x021fe20000004100 */
[----:B------:R-:W-:Y:S01]  /*25f0*/  ISETP.GT.AND P1, PT, R4, 0x8, PT ;  /* 0x000000080400780c */ /* 0x000fe20003f24270 */
[----:B------:R-:W-:Y:S03]  /*2600*/  BSSY B1, `(.L_x_38) ;  /* 0x0000008000017945 */ /* 0x000fe60003800000 */
[----:B------:R-:W-:Y:S01]  /*2610*/  FMUL R14, R5, R90 ;  /* 0x0000005a050e7220 */ /* 0x000fe20000400000 */
[----:B------:R-:W-:-:S03]  /*2620*/  ISETP.GT.AND P2, PT, R3, RZ, P1 ;  /* 0x000000ff0300720c */ /* 0x000fc60000f44270 */
[----:B------:R-:W-:-:S05]  /*2630*/  FFMA R14, R27, R23, R14 ;  /* 0x000000171b0e7223 */ /* 0x000fca000000000e */
[----:B------:R-:W-:-:S05]  /*2640*/  F2FP.F16.F32.PACK_AB R14, RZ, R14 ;  /* 0x0000000eff0e723e */ /* 0x000fca00000000ff */
[----:B------:R0:W-:Y:S01]  /*2650*/  @P0 STG.E.U16 desc[UR36][R12.64+0x2], R14 ;  /* 0x0000020e0c000986 */ /* 0x0001e2000c101524 */
[----:B------:R-:W-:Y:S05]  /*2660*/  @!P2 BRA `(.L_x_39) ;  /* 0x000000000004a947 */ /* 0x000fea0003800000 */
[----:B------:R3:W5:Y:S02]  /*2670*/  LDG.E.LTC128B.U16 R24, desc[UR36][R6.64+0x10] ;  /* 0x0000102406187981 */ /* 0x000764000c1e1520 */
.L_x_39:
[----:B------:R-:W-:Y:S05]  /*2680*/  BSYNC B1 ;  /* 0x0000000000017941 */ /* 0x000fea0003800000 */
.L_x_38:
[----:B-----5:R-:W-:Y:S01]  /*2690*/  HADD2.F32 R5, -RZ, R24.H0_H0 ;  /* 0x20000018ff057230 */ /* 0x020fe20000004100 */
        /* <DEDUP_REMOVED lines=9> */
.L_x_41:
[----:B------:R-:W-:Y:S05]  /*2730*/  BSYNC B1 ;  /* 0x0000000000017941 */ /* 0x000fea0003800000 */
.L_x_40:
[----:B----45:R-:W-:Y:S01]  /*2740*/  HADD2.F32 R5, -RZ, R24.H0_H0 ;  /* 0x20000018ff057230 */ /* 0x030fe20000004100 */
[----:B------:R-:W-:Y:S01]  /*2750*/  ISETP.GT.AND P1, PT, R3, 0x8, P1 ;  /* 0x000000080300780c */ /* 0x000fe20000f24270 */
[----:B------:R-:W-:Y:S03]  /*2760*/  BSSY B1, `(.L_x_42) ;  /* 0x0000007000017945 */ /* 0x000fe60003800000 */
[----:B0-----:R-:W-:-:S04]  /*2770*/  FMUL R14, R5, R90 ;  /* 0x0000005a050e7220 */ /* 0x001fc80000400000 */
[----:B------:R-:W-:-:S05]  /*2780*/  FFMA R14, R29, R23, R14 ;  /* 0x000000171d0e7223 */ /* 0x000fca000000000e */
[----:B------:R-:W-:-:S05]  /*2790*/  F2FP.F16.F32.PACK_AB R14, RZ, R14 ;  /* 0x0000000eff0e723e */ /* 0x000fca00000000ff */
[----:B------:R0:W-:Y:S01]  /*27a0*/  @P3 STG.E.U16 desc[UR36][R10.64+0x12], R14 ;  /* 0x0000120e0a003986 */ /* 0x0001e2000c101524 */
[----:B------:R-:W-:Y:S05]  /*27b0*/  @!P1 BRA `(.L_x_43) ;  /* 0x0000000000049947 */ /* 0x000fea0003800000 */
[----:B------:R4:W5:Y:S02]  /*27c0*/  LDG.E.LTC128B.U16 R24, desc[UR36][R8.64+0x10] ;  /* 0x0000102408187981 */ /* 0x000964000c1e1520 */
.L_x_43:
[----:B------:R-:W-:Y:S05]  /*27d0*/  BSYNC B1 ;  /* 0x0000000000017941 */ /* 0x000fea0003800000 */
.L_x_42:
[----:B-----5:R-:W-:Y:S01]  /*27e0*/  HADD2.F32 R5, -RZ, R24.H0_H0 ;  /* 0x20000018ff057230 */ /* 0x020fe20000004100 */
[----:B------:R-:W-:Y:S01]  /*27f0*/  ISETP.GT.AND P0, PT, R3, 0x8, P0 ;  /* 0x000000080300780c */ /* 0x000fe20000704270 */
[----:B------:R-:W-:Y:S03]  /*2800*/  BSSY B1, `(.L_x_44) ;  /* 0x0000007000017945 */ /* 0x000fe60003800000 */
[----:B------:R-:W-:-:S04]  /*2810*/  FMUL R5, R5, R90 ;  /* 0x0000005a05057220 */ /* 0x000fc80000400000 */
[----:B------:R-:W-:-:S05]  /*2820*/  FFMA R5, R30, R23, R5 ;  /* 0x000000171e057223 */ /* 0x000fca0000000005 */
[----:B------:R-:W-:-:S05]  /*2830*/  F2FP.F16.F32.PACK_AB R5, RZ, R5 ;  /* 0x00000005ff05723e */ /* 0x000fca00000000ff */
[----:B------:R0:W-:Y:S01]  /*2840*/  @P1 STG.E.U16 desc[UR36][R12.64+0x10], R5 ;  /* 0x000010050c001986 */ /* 0x0001e2000c101524 */
[----:B------:R-:W-:Y:S05]  /*2850*/  @!P0 BRA `(.L_x_45) ;  /* 0x0000000000048947 */ /* 0x000fea0003800000 */
[----:B------:R0:W5:Y:S02]  /*2860*/  LDG.E.LTC128B.U16 R24, desc[UR36][R8.64+0x12] ;  /* 0x0000122408187981 */ /* 0x000164000c1e1520 */
.L_x_45:
[----:B------:R-:W-:Y:S05]  /*2870*/  BSYNC B1 ;  /* 0x0000000000017941 */ /* 0x000fea0003800000 */
.L_x_44:
        /* <DEDUP_REMOVED lines=10> */
.L_x_47:
[----:B------:R-:W-:Y:S05]  /*2920*/  BSYNC B1 ;  /* 0x0000000000017941 */ /* 0x000fea0003800000 */
.L_x_46:
        /* <DEDUP_REMOVED lines=10> */
.L_x_49:
[----:B------:R-:W-:Y:S05]  /*29d0*/  BSYNC B1 ;  /* 0x0000000000017941 */ /* 0x000fea0003800000 */
.L_x_48:
[----:B0----5:R-:W-:Y:S01]  /*29e0*/  HADD2.F32 R5, -RZ, R24.H0_H0 ;  /* 0x20000018ff057230 */ /* 0x021fe20000004100 */
        /* <DEDUP_REMOVED lines=8> */
.L_x_51:
[----:B------:R-:W-:Y:S05]  /*2a70*/  BSYNC B1 ;  /* 0x0000000000017941 */ /* 0x000fea0003800000 */
.L_x_50:
        /* <DEDUP_REMOVED lines=9> */
.L_x_53:
[----:B------:R-:W-:Y:S05]  /*2b10*/  BSYNC B1 ;  /* 0x0000000000017941 */ /* 0x000fea0003800000 */
.L_x_52:
        /* <DEDUP_REMOVED lines=10> */
.L_x_55:
[----:B------:R-:W-:Y:S05]  /*2bc0*/  BSYNC B1 ;  /* 0x0000000000017941 */ /* 0x000fea0003800000 */
.L_x_54:
        /* <DEDUP_REMOVED lines=10> */
.L_x_57:
[----:B------:R-:W-:Y:S05]  /*2c70*/  BSYNC B1 ;  /* 0x0000000000017941 */ /* 0x000fea0003800000 */
.L_x_56:
        /* <DEDUP_REMOVED lines=9> */
.L_x_59:
[----:B------:R-:W-:Y:S05]  /*2d10*/  BSYNC B1 ;  /* 0x0000000000017941 */ /* 0x000fea0003800000 */
.L_x_58:
        /* <DEDUP_REMOVED lines=9> */
.L_x_61:
[----:B------:R-:W-:Y:S05]  /*2db0*/  BSYNC B1 ;  /* 0x0000000000017941 */ /* 0x000fea0003800000 */
.L_x_60:
        /* <DEDUP_REMOVED lines=10> */
.L_x_63:
[----:B------:R-:W-:Y:S05]  /*2e60*/  BSYNC B1 ;  /* 0x0000000000017941 */ /* 0x000fea0003800000 */
.L_x_62:
        /* <DEDUP_REMOVED lines=10> */
.L_x_65:
[----:B------:R-:W-:Y:S05]  /*2f10*/  BSYNC B1 ;  /* 0x0000000000017941 */ /* 0x000fea0003800000 */
.L_x_64:
        /* <DEDUP_REMOVED lines=9> */
.L_x_67:
[----:B------:R-:W-:Y:S05]  /*2fb0*/  BSYNC B1 ;  /* 0x0000000000017941 */ /* 0x000fea0003800000 */
.L_x_66:
        /* <DEDUP_REMOVED lines=9> */
.L_x_69:
[----:B------:R-:W-:Y:S05]  /*3050*/  BSYNC B1 ;  /* 0x0000000000017941 */ /* 0x000fea0003800000 */
.L_x_68:
        /* <DEDUP_REMOVED lines=10> */
.L_x_71:
[----:B------:R-:W-:Y:S05]  /*3100*/  BSYNC B1 ;  /* 0x0000000000017941 */ /* 0x000fea0003800000 */
.L_x_70:
        /* <DEDUP_REMOVED lines=10> */
.L_x_73:
[----:B------:R-:W-:Y:S05]  /*31b0*/  BSYNC B1 ;  /* 0x0000000000017941 */ /* 0x000fea0003800000 */
.L_x_72:
        /* <DEDUP_REMOVED lines=9> */
.L_x_75:
[----:B------:R-:W-:Y:S05]  /*3250*/  BSYNC B1 ;  /* 0x0000000000017941 */ /* 0x000fea0003800000 */
.L_x_74:
        /* <DEDUP_REMOVED lines=9> */
.L_x_77:
[----:B------:R-:W-:Y:S05]  /*32f0*/  BSYNC B1 ;  /* 0x0000000000017941 */ /* 0x000fea0003800000 */
.L_x_76:
        /* <DEDUP_REMOVED lines=10> */
.L_x_79:
[----:B------:R-:W-:Y:S05]  /*33a0*/  BSYNC B1 ;  /* 0x0000000000017941 */ /* 0x000fea0003800000 */
.L_x_78:
        /* <DEDUP_REMOVED lines=10> */
.L_x_81:
[----:B------:R-:W-:Y:S05]  /*3450*/  BSYNC B1 ;  /* 0x0000000000017941 */ /* 0x000fea0003800000 */
.L_x_80:
        /* <DEDUP_REMOVED lines=9> */
.L_x_83:
[----:B------:R-:W-:Y:S05]  /*34f0*/  BSYNC B1 ;  /* 0x0000000000017941 */ /* 0x000fea0003800000 */
.L_x_82:
        /* <DEDUP_REMOVED lines=9> */
.L_x_85:
[----:B------:R-:W-:Y:S05]  /*3590*/  BSYNC B1 ;  /* 0x0000000000017941 */ /* 0x000fea0003800000 */
.L_x_84:
        /* <DEDUP_REMOVED lines=10> */
.L_x_87:
[----:B------:R-:W-:Y:S05]  /*3640*/  BSYNC B1 ;  /* 0x0000000000017941 */ /* 0x000fea0003800000 */
.L_x_86:
        /* <DEDUP_REMOVED lines=10> */
.L_x_89:
[----:B------:R-:W-:Y:S05]  /*36f0*/  BSYNC B1 ;  /* 0x0000000000017941 */ /* 0x000fea0003800000 */
.L_x_88:
        /* <DEDUP_REMOVED lines=9> */
.L_x_91:
[----:B------:R-:W-:Y:S05]  /*3790*/  BSYNC B1 ;  /* 0x0000000000017941 */ /* 0x000fea0003800000 */
.L_x_90:
        /* <DEDUP_REMOVED lines=9> */
.L_x_93:
[----:B------:R-:W-:Y:S05]  /*3830*/  BSYNC B1 ;  /* 0x0000000000017941 */ /* 0x000fea0003800000 */
.L_x_92:
        /* <DEDUP_REMOVED lines=10> */
.L_x_95:
[----:B------:R-:W-:Y:S05]  /*38e0*/  BSYNC B1 ;  /* 0x0000000000017941 */ /* 0x000fea0003800000 */
.L_x_94:
        /* <DEDUP_REMOVED lines=10> */
.L_x_97:
[----:B------:R-:W-:Y:S05]  /*3990*/  BSYNC B1 ;  /* 0x0000000000017941 */ /* 0x000fea0003800000 */
.L_x_96:
        /* <DEDUP_REMOVED lines=9> */
.L_x_99:
[----:B------:R-:W-:Y:S05]  /*3a30*/  BSYNC B1 ;  /* 0x0000000000017941 */ /* 0x000fea0003800000 */
.L_x_98:
        /* <DEDUP_REMOVED lines=9> */
.L_x_101:
[----:B------:R-:W-:Y:S05]  /*3ad0*/  BSYNC B1 ;  /* 0x0000000000017941 */ /* 0x000fea0003800000 */
.L_x_100:
        /* <DEDUP_REMOVED lines=10> */
.L_x_103:
[----:B------:R-:W-:Y:S05]  /*3b80*/  BSYNC B1 ;  /* 0x0000000000017941 */ /* 0x000fea0003800000 */
.L_x_102:
        /* <DEDUP_REMOVED lines=10> */
.L_x_105:
[----:B------:R-:W-:Y:S05]  /*3c30*/  BSYNC B1 ;  /* 0x0000000000017941 */ /* 0x000fea0003800000 */
.L_x_104:
        /* <DEDUP_REMOVED lines=9> */
.L_x_107:
[----:B------:R-:W-:Y:S05]  /*3cd0*/  BSYNC B1 ;  /* 0x0000000000017941 */ /* 0x000fea0003800000 */
.L_x_106:
        /* <DEDUP_REMOVED lines=9> */
.L_x_109:
[----:B------:R-:W-:Y:S05]  /*3d70*/  BSYNC B1 ;  /* 0x0000000000017941 */ /* 0x000fea0003800000 */
.L_x_108:
        /* <DEDUP_REMOVED lines=10> */
.L_x_111:
[----:B------:R-:W-:Y:S05]  /*3e20*/  BSYNC B1 ;  /* 0x0000000000017941 */ /* 0x000fea0003800000 */
.L_x_110:
        /* <DEDUP_REMOVED lines=10> */
.L_x_113:
[----:B------:R-:W-:Y:S05]  /*3ed0*/  BSYNC B1 ;  /* 0x0000000000017941 */ /* 0x000fea0003800000 */
.L_x_112:
        /* <DEDUP_REMOVED lines=9> */
.L_x_115:
[----:B------:R-:W-:Y:S05]  /*3f70*/  BSYNC B1 ;  /* 0x0000000000017941 */ /* 0x000fea0003800000 */
.L_x_114:
        /* <DEDUP_REMOVED lines=9> */
.L_x_117:
[----:B------:R-:W-:Y:S05]  /*4010*/  BSYNC B1 ;  /* 0x0000000000017941 */ /* 0x000fea0003800000 */
.L_x_116:
        /* <DEDUP_REMOVED lines=10> */
.L_x_119:
[----:B------:R-:W-:Y:S05]  /*40c0*/  BSYNC B1 ;  /* 0x0000000000017941 */ /* 0x000fea0003800000 */
.L_x_118:
        /* <DEDUP_REMOVED lines=10> */
.L_x_121:
[----:B------:R-:W-:Y:S05]  /*4170*/  BSYNC B1 ;  /* 0x0000000000017941 */ /* 0x000fea0003800000 */
.L_x_120:
        /* <DEDUP_REMOVED lines=9> */
.L_x_123:
[----:B------:R-:W-:Y:S05]  /*4210*/  BSYNC B1 ;  /* 0x0000000000017941 */ /* 0x000fea0003800000 */
.L_x_122:
        /* <DEDUP_REMOVED lines=9> */
.L_x_125:
[----:B------:R-:W-:Y:S05]  /*42b0*/  BSYNC B1 ;  /* 0x0000000000017941 */ /* 0x000fea0003800000 */
.L_x_124:
        /* <DEDUP_REMOVED lines=10> */
.L_x_127:
[----:B------:R-:W-:Y:S05]  /*4360*/  BSYNC B1 ;  /* 0x0000000000017941 */ /* 0x000fea0003800000 */
.L_x_126:
        /* <DEDUP_REMOVED lines=10> */
.L_x_129:
[----:B------:R-:W-:Y:S05]  /*4410*/  BSYNC B1 ;  /* 0x0000000000017941 */ /* 0x000fea0003800000 */
.L_x_128:
        /* <DEDUP_REMOVED lines=9> */
.L_x_131:
[----:B------:R-:W-:Y:S05]  /*44b0*/  BSYNC B1 ;  /* 0x0000000000017941 */ /* 0x000fea0003800000 */
.L_x_130:
        /* <DEDUP_REMOVED lines=9> */
.L_x_133:
[----:B------:R-:W-:Y:S05]  /*4550*/  BSYNC B1 ;  /* 0x0000000000017941 */ /* 0x000fea0003800000 */
.L_x_132:
        /* <DEDUP_REMOVED lines=10> */
.L_x_135:
[----:B------:R-:W-:Y:S05]  /*4600*/  BSYNC B1 ;  /* 0x0000000000017941 */ /* 0x000fea0003800000 */
.L_x_134:
        /* <DEDUP_REMOVED lines=10> */
.L_x_137:
[----:B------:R-:W-:Y:S05]  /*46b0*/  BSYNC B1 ;  /* 0x0000000000017941 */ /* 0x000fea0003800000 */
.L_x_136:
        /* <DEDUP_REMOVED lines=9> */
.L_x_139:
[----:B------:R-:W-:Y:S05]  /*4750*/  BSYNC B1 ;  /* 0x0000000000017941 */ /* 0x000fea0003800000 */
.L_x_138:
        /* <DEDUP_REMOVED lines=9> */
.L_x_141:
[----:B------:R-:W-:Y:S05]  /*47f0*/  BSYNC B1 ;  /* 0x0000000000017941 */ /* 0x000fea0003800000 */
.L_x_140:
        /* <DEDUP_REMOVED lines=10> */
.L_x_143:
[----:B------:R-:W-:Y:S05]  /*48a0*/  BSYNC B1 ;  /* 0x0000000000017941 */ /* 0x000fea0003800000 */
.L_x_142:
        /* <DEDUP_REMOVED lines=10> */
.L_x_145:
[----:B------:R-:W-:Y:S05]  /*4950*/  BSYNC B1 ;  /* 0x0000000000017941 */ /* 0x000fea0003800000 */
.L_x_144:
        /* <DEDUP_REMOVED lines=9> */
.L_x_147:
[----:B------:R-:W-:Y:S05]  /*49f0*/  BSYNC B1 ;  /* 0x0000000000017941 */ /* 0x000fea0003800000 */
.L_x_146:
        /* <DEDUP_REMOVED lines=9> */
.L_x_149:
[----:B------:R-:W-:Y:S05]  /*4a90*/  BSYNC B1 ;  /* 0x0000000000017941 */ /* 0x000fea0003800000 */
.L_x_148:
        /* <DEDUP_REMOVED lines=10> */
.L_x_151:
[----:B------:R-:W-:Y:S05]  /*4b40*/  BSYNC B1 ;  /* 0x0000000000017941 */ /* 0x000fea0003800000 */
.L_x_150:
[----:B-----5:R-:W-:Y:S01]  /*4b50*/  HADD2.F32 R5, -RZ, R24.H0_H0 ;  /* 0x20000018ff057230 */ /* 0x020fe20000004100 */
[----:B------:R-:W-:Y:S01]  /*4b60*/  ISETP.GT.AND P0, PT, R4, 0x79, PT ;  /* 0x000000790400780c */ /* 0x000fe20003f04270 */
[----:B------:R-:W-:Y:S01]  /*4b70*/  @P2 IMAD.MOV.U32 R4, RZ, RZ, R10 ;  /* 0x000000ffff042224 */ /* 0x000fe200078e000a */
[----:B------:R-:W-:Y:S02]  /*4b80*/  BSSY B1, `(.L_x_152) ;  /* 0x000000a000017945 */ /* 0x000fe40003800000 */
[----:B------:R-:W-:Y:S01]  /*4b90*/  FMUL R5, R5, R90 ;  /* 0x0000005a05057220 */ /* 0x000fe20000400000 */
[----:B------:R-:W-:-:S03]  /*4ba0*/  ISETP.GT.AND P3, PT, R3, RZ, P0 ;  /* 0x000000ff0300720c */ /* 0x000fc60000764270 */
[----:B------:R-:W-:-:S05]  /*4bb0*/  FFMA R5, R84, R23, R5 ;  /* 0x0000001754057223 */ /* 0x000fca0000000005 */
[----:B------:R-:W-:-:S04]  /*4bc0*/  F2FP.F16.F32.PACK_AB R5, RZ, R5 ;  /* 0x00000005ff05723e */ /* 0x000fc800000000ff */
[----:B0-----:R-:W-:Y:S01]  /*4bd0*/  PRMT R14, R5, 0x7610, R14 ;  /* 0x00007610050e7816 */ /* 0x001fe2000000000e */
[----:B------:R-:W-:-:S05]  /*4be0*/  @P2 IMAD.MOV.U32 R5, RZ, RZ, R11 ;  /* 0x000000ffff052224 */ /* 0x000fca00078e000b */
[----:B------:R0:W-:Y:S01]  /*4bf0*/  @P2 STG.E.U16 desc[UR36][R4.64+0xf0], R14 ;  /* 0x0000f00e04002986 */ /* 0x0001e2000c101524 */
[----:B------:R-:W-:Y:S05]  /*4c00*/  @!P3 BRA `(.L_x_153) ;  /* 0x000000000004b947 */ /* 0x000fea0003800000 */
[----:B------:R0:W5:Y:S02]  /*4c10*/  LDG.E.LTC128B.U16 R24, desc[UR36][R6.64+0xf2] ;  /* 0x0000f22406187981 */ /* 0x000164000c1e1520 */
.L_x_153:
[----:B------:R-:W-:Y:S05]  /*4c20*/  BSYNC B1 ;  /* 0x0000000000017941 */ /* 0x000fea0003800000 */
.L_x_152:
        /* <DEDUP_REMOVED lines=9> */
.L_x_155:
[----:B------:R-:W-:Y:S05]  /*4cc0*/  BSYNC B1 ;  /* 0x0000000000017941 */ /* 0x000fea0003800000 */
.L_x_154:
[----:B-----5:R-:W-:Y:S01]  /*4cd0*/  HADD2.F32 R5, -RZ, R24.H0_H0 ;  /* 0x20000018ff057230 */ /* 0x020fe20000004100 */
[----:B------:R-:W-:Y:S01]  /*4ce0*/  ISETP.GT.AND P0, PT, R3, 0x8, P0 ;  /* 0x000000080300780c */ /* 0x000fe20000704270 */
[----:B0-----:R-:W-:Y:S01]  /*4cf0*/  @P1 IMAD.MOV.U32 R4, RZ, RZ, R12 ;  /* 0x000000ffff041224 */ /* 0x001fe200078e000c */
[----:B------:R-:W-:Y:S02]  /*4d00*/  BSSY B1, `(.L_x_156) ;  /* 0x0000009000017945 */ /* 0x000fe40003800000 */
[----:B------:R-:W-:-:S04]  /*4d10*/  FMUL R5, R5, R90 ;  /* 0x0000005a05057220 */ /* 0x000fc80000400000 */
[----:B------:R-:W-:-:S05]  /*4d20*/  FFMA R5, R86, R23, R5 ;  /* 0x0000001756057223 */ /* 0x000fca0000000005 */
[----:B------:R-:W-:-:S04]  /*4d30*/  F2FP.F16.F32.PACK_AB R5, RZ, R5 ;  /* 0x00000005ff05723e */ /* 0x000fc800000000ff */
[----:B-1-3--:R-:W-:Y:S01]  /*4d40*/  PRMT R6, R5, 0x7610, R6 ;  /* 0x0000761005067816 */ /* 0x00afe20000000006 */
[----:B------:R-:W-:-:S05]  /*4d50*/  @P1 IMAD.MOV.U32 R5, RZ, RZ, R13 ;  /* 0x000000ffff051224 */ /* 0x000fca00078e000d */
[----:B------:R0:W-:Y:S01]  /*4d60*/  @P1 STG.E.U16 desc[UR36][R4.64+0xf0], R6 ;  /* 0x0000f00604001986 */ /* 0x0001e2000c101524 */
[----:B------:R-:W-:Y:S05]  /*4d70*/  @!P0 BRA `(.L_x_157) ;  /* 0x0000000000048947 */ /* 0x000fea0003800000 */
[----:B------:R1:W5:Y:S02]  /*4d80*/  LDG.E.LTC128B.U16 R24, desc[UR36][R8.64+0xf2] ;  /* 0x0000f22408187981 */ /* 0x000364000c1e1520 */
.L_x_157:
[----:B------:R-:W-:Y:S05]  /*4d90*/  BSYNC B1 ;  /* 0x0000000000017941 */ /* 0x000fea0003800000 */
.L_x_156:
[----:B------:R-:W-:Y:S05]  /*4da0*/  @!P0 BRA `(.L_x_158) ;  /* 0x0000001000e88947 */ /* 0x000fea0003800000 */
[----:B-----5:R-:W-:-:S05]  /*4db0*/  HADD2.F32 R3, -RZ, R24.H0_H0 ;  /* 0x20000018ff037230 */ /* 0x020fca0000004100 */
[----:B0-----:R-:W-:-:S04]  /*4dc0*/  FMUL R4, R3, R90 ;  /* 0x0000005a03047220 */ /* 0x001fc80000400000 */
[----:B------:R-:W-:-:S05]  /*4dd0*/  FFMA R4, R87, R23, R4 ;  /* 0x0000001757047223 */ /* 0x000fca0000000004 */
[----:B------:R-:W-:-:S05]  /*4de0*/  F2FP.F16.F32.PACK_AB R4, RZ, R4 ;  /* 0x00000004ff04723e */ /* 0x000fca00000000ff */
[----:B------:R3:W-:Y:S01]  /*4df0*/  STG.E.U16 desc[UR36][R12.64+0xf2], R4 ;  /* 0x0000f2040c007986 */ /* 0x0007e2000c101524 */
[----:B------:R-:W-:Y:S05]  /*4e00*/  BRA `(.L_x_158) ;  /* 0x0000001000d07947 */ /* 0x000fea0003800000 */
.L_x_33:
[----:B------:R-:W-:Y:S01]  /*4e10*/  ISETP.GT.AND P3, PT, R4, 0x1, PT ;  /* 0x000000010400780c */ /* 0x000fe20003f64270 */
[----:B------:R-:W-:Y:S01]  /*4e20*/  ULDC.64 UR4, c[0x0][0x5c0] ;  /* 0x0001700000047ab9 */ /* 0x000fe20000000a00 */
[-C--:B------:R-:W-:Y:S01]  /*4e30*/  FMUL R24, R24, R23.reuse ;  /* 0x0000001718187220 */ /* 0x080fe20000400000 */
[----:B------:R-:W-:Y:S01]  /*4e40*/  LEA R6, P4, R106, UR4, 0x1 ;  /* 0x000000046a067c11 */ /* 0x000fe2000f8808ff */
[-C--:B------:R-:W-:Y:S01]  /*4e50*/  FMUL R25, R25, R23.reuse ;  /* 0x0000001719197220 */ /* 0x080fe20000400000 */
[----:B------:R-:W-:Y:S01]  /*4e60*/  ISETP.GT.AND P0, PT, R3, RZ, P3 ;  /* 0x000000ff0300720c */ /* 0x000fe20001f04270 */
[-C--:B------:R-:W-:Y:S01]  /*4e70*/  FMUL R26, R26, R23.reuse ;  /* 0x000000171a1a7220 */ /* 0x080fe20000400000 */
[----:B------:R-:W-:Y:S01]  /*4e80*/  F2FP.F16.F32.PACK_AB R24, RZ, R24 ;  /* 0x00000018ff18723e */ /* 0x000fe200000000ff */
[-C--:B------:R-:W-:Y:S01]  /*4e90*/  FMUL R27, R27, R23.reuse ;  /* 0x000000171b1b7220 */ /* 0x080fe20000400000 */
[----:B------:R-:W-:Y:S01]  /*4ea0*/  LEA.HI.X R7, R106, UR5, R103, 0x1, P4 ;  /* 0x000000056a077c11 */ /* 0x000fe2000a0f0c67 */
[----:B------:R-:W-:Y:S01]  /*4eb0*/  FMUL R28, R28, R23 ;  /* 0x000000171c1c7220 */ /* 0x000fe20000400000 */
[----:B------:R-:W-:Y:S01]  /*4ec0*/  F2FP.F16.F32.PACK_AB R25, RZ, R25 ;  /* 0x00000019ff19723e */ /* 0x000fe200000000ff */
[-C--:B------:R-:W-:Y:S01]  /*4ed0*/  FMUL R29, R29, R23.reuse ;  /* 0x000000171d1d7220 */ /* 0x080fe20000400000 */
[----:B------:R-:W-:Y:S01]  /*4ee0*/  ISETP.GT.AND P2, PT, R3, 0x8, P2 ;  /* 0x000000080300780c */ /* 0x000fe20001744270 */
[----:B------:R-:W-:Y:S01]  /*4ef0*/  @P1 STG.E.U16 desc[UR36][R6.64], R24 ;  /* 0x0000001806001986 */ /* 0x000fe2000c101524 */
[----:B------:R-:W-:Y:S01]  /*4f00*/  ISETP.GT.AND P1, PT, R4, 0x8, PT ;  /* 0x000000080400780c */ /* 0x000fe20003f24270 */
[-C--:B------:R-:W-:Y:S01]  /*4f10*/  FMUL R30, R30, R23.reuse ;  /* 0x000000171e1e7220 */ /* 0x080fe20000400000 */
[C---:B------:R-:W-:Y:S01]  /*4f20*/  SHF.L.U64.HI R5, R91.reuse, 0x1, R92 ;  /* 0x000000015b057819 */ /* 0x040fe2000001025c */
[----:B------:R-:W-:Y:S01]  /*4f30*/  @P0 STG.E.U16 desc[UR36][R6.64+0x2], R25 ;  /* 0x0000021906000986 */ /* 0x000fe2000c101524 */
[----:B------:R-:W-:Y:S01]  /*4f40*/  LEA R8, P5, R91, R6, 0x1 ;  /* 0x000000065b087211 */ /* 0x000fe200078a08ff */
[-C--:B------:R-:W-:Y:S01]  /*4f50*/  FMUL R31, R31, R23.reuse ;  /* 0x000000171f1f7220 */ /* 0x080fe20000400000 */
[----:B------:R-:W-:Y:S01]  /*4f60*/  ISETP.GT.AND P3, PT, R3, 0x8, P3 ;  /* 0x000000080300780c */ /* 0x000fe20001f64270 */
[-C--:B------:R-:W-:Y:S01]  /*4f70*/  FMUL R32, R32, R23.reuse ;  /* 0x0000001720207220 */ /* 0x080fe20000400000 */
[----:B------:R-:W-:Y:S01]  /*4f80*/  ISETP.GT.AND P0, PT, R4, 0x9, PT ;  /* 0x000000090400780c */ /* 0x000fe20003f04270 */
[----:B------:R-:W-:Y:S01]  /*4f90*/  IMAD.X R9, R5, 0x1, R7, P5 ;  /* 0x0000000105097824 */ /* 0x000fe200028e0607 */
[----:B------:R-:W-:Y:S01]  /*4fa0*/  ISETP.GT.AND P4, PT, R3, RZ, P1 ;  /* 0x000000ff0300720c */ /* 0x000fe20000f84270 */
[-C--:B------:R-:W-:Y:S01]  /*4fb0*/  FMUL R33, R33, R23.reuse ;  /* 0x0000001721217220 */ /* 0x080fe20000400000 */
[----:B------:R-:W-:Y:S01]  /*4fc0*/  F2FP.F16.F32.PACK_AB R26, RZ, R26 ;  /* 0x0000001aff1a723e */ /* 0x000fe200000000ff */
[-C--:B------:R-:W-:Y:S01]  /*4fd0*/  FMUL R34, R34, R23.reuse ;  /* 0x0000001722227220 */ /* 0x080fe20000400000 */
[----:B------:R-:W-:Y:S01]  /*4fe0*/  ISETP.GT.AND P5, PT, R3, RZ, P0 ;  /* 0x000000ff0300720c */ /* 0x000fe200007a4270 */
[----:B------:R-:W-:Y:S01]  /*4ff0*/  FMUL R35, R35, R23 ;  /* 0x0000001723237220 */ /* 0x000fe20000400000 */
[----:B------:R-:W-:Y:S01]  /*5000*/  F2FP.F16.F32.PACK_AB R27, RZ, R27 ;  /* 0x0000001bff1b723e */ /* 0x000fe200000000ff */
[----:B------:R-:W-:Y:S01]  /*5010*/  @P2 STG.E.U16 desc[UR36][R8.64], R26 ;  /* 0x0000001a08002986 */ /* 0x000fe2000c101524 */
[----:B------:R-:W-:Y:S01]  /*5020*/  F2FP.F16.F32.PACK_AB R28, RZ, R28 ;  /* 0x0000001cff1c723e */ /* 0x000fe200000000ff */
[-C--:B------:R-:W-:Y:S01]  /*5030*/  FMUL R36, R36, R23.reuse ;  /* 0x0000001724247220 */ /* 0x080fe20000400000 */
[----:B------:R-:W-:Y:S01]  /*5040*/  ISETP.GT.AND P2, PT, R3, 0x8, P1 ;  /* 0x000000080300780c */ /* 0x000fe20000f44270 */
[----:B------:R-:W-:Y:S01]  /*5050*/  @P3 STG.E.U16 desc[UR36][R8.64+0x2], R27 ;  /* 0x0000021b08003986 */ /* 0x000fe2000c101524 */
[----:B------:R-:W-:Y:S01]  /*5060*/  ISETP.GT.AND P1, PT, R4, 0x10, PT ;  /* 0x000000100400780c */ /* 0x000fe20003f24270 */
[----:B------:R-:W-:Y:S01]  /*5070*/  FMUL R37, R37, R23 ;  /* 0x0000001725257220 */ /* 0x000fe20000400000 */
[----:B------:R-:W-:Y:S01]  /*5080*/  F2FP.F16.F32.PACK_AB R29, RZ, R29 ;  /* 0x0000001dff1d723e */ /* 0x000fe200000000ff */
[----:B------:R-:W-:Y:S01]  /*5090*/  @P4 STG.E.U16 desc[UR36][R6.64+0x10], R28 ;  /* 0x0000101c06004986 */ /* 0x000fe2000c101524 */
[C---:B------:R-:W-:Y:S01]  /*50a0*/  ISETP.GT.AND P3, PT, R3.reuse, 0x8, P0 ;  /* 0x000000080300780c */ /* 0x040fe20000764270 */
[-C--:B------:R-:W-:Y:S01]  /*50b0*/  FMUL R38, R38, R23.reuse ;  /* 0x0000001726267220 */ /* 0x080fe20000400000 */
[----:B------:R-:W-:Y:S01]  /*50c0*/  ISETP.GT.AND P0, PT, R4, 0x11, PT ;  /* 0x000000110400780c */ /* 0x000fe20003f04270 */
[----:B------:R-:W-:Y:S01]  /*50d0*/  @P5 STG.E.U16 desc[UR36][R6.64+0x12], R29 ;  /* 0x0000121d06005986 */ /* 0x000fe2000c101524 */
        /* <DEDUP_REMOVED lines=161> */
[----:B------:R-:W-:Y:S01]  /*5af0*/  FMUL R87, R87, R23 ;  /* 0x0000001757577220 */ /* 0x000fe20000400000 */
[----:B------:R-:W-:-:S02]  /*5b00*/  F2FP.F16.F32.PACK_AB R62, RZ, R62 ;  /* 0x0000003eff3e723e */ /* 0x000fc400000000ff */
[C---:B------:R-:W-:Y:S02]  /*5b10*/  ISETP.GT.AND P5, PT, R3.reuse, RZ, P0 ;  /* 0x000000ff0300720c */ /* 0x040fe400007a4270 */
[----:B------:R-:W-:Y:S01]  /*5b20*/  F2FP.F16.F32.PACK_AB R63, RZ, R63 ;  /* 0x0000003fff3f723e */ /* 0x000fe200000000ff */
[----:B------:R-:W-:Y:S01]  /*5b30*/  @P2 STG.E.U16 desc[UR36][R8.64+0x90], R62 ;  /* 0x0000903e08002986 */ /* 0x000fe2000c101524 */
[----:B------:R-:W-:Y:S02]  /*5b40*/  F2FP.F16.F32.PACK_AB R64, RZ, R64 ;  /* 0x00000040ff40723e */ /* 0x000fe400000000ff */
[C---:B------:R-:W-:Y:S01]  /*5b50*/  ISETP.GT.AND P2, PT, R3.reuse, 0x8, P1 ;  /* 0x000000080300780c */ /* 0x040fe20000f44270 */
[----:B------:R-:W-:Y:S01]  /*5b60*/  @P3 STG.E.U16 desc[UR36][R8.64+0x92], R63 ;  /* 0x0000923f08003986 */ /* 0x000fe2000c101524 */
[----:B------:R-:W-:Y:S02]  /*5b70*/  ISETP.GT.AND P1, PT, R4, 0x58, PT ;  /* 0x000000580400780c */ /* 0x000fe40003f24270 */
[----:B------:R-:W-:Y:S01]  /*5b80*/  F2FP.F16.F32.PACK_AB R65, RZ, R65 ;  /* 0x00000041ff41723e */ /* 0x000fe200000000ff */
[----:B------:R-:W-:Y:S01]  /*5b90*/  @P4 STG.E.U16 desc[UR36][R6.64+0xa0], R64 ;  /* 0x0000a04006004986 */ /* 0x000fe2000c101524 */
[----:B------:R-:W-:-:S02]  /*5ba0*/  ISETP.GT.AND P3, PT, R3, 0x8, P0 ;  /* 0x000000080300780c */ /* 0x000fc40000764270 */
[----:B------:R-:W-:Y:S01]  /*5bb0*/  ISETP.GT.AND P0, PT, R4, 0x59, PT ;  /* 0x000000590400780c */ /* 0x000fe20003f04270 */
[----:B------:R-:W-:Y:S01]  /*5bc0*/  @P5 STG.E.U16 desc[UR36][R6.64+0xa2], R65 ;  /* 0x0000a24106005986 */ /* 0x000fe2000c101524 */
[C---:B------:R-:W-:Y:S02]  /*5bd0*/  ISETP.GT.AND P4, PT, R3.reuse, RZ, P1 ;  /* 0x000000ff0300720c */ /* 0x040fe40000f84270 */
[----:B------:R-:W-:Y:S02]  /*5be0*/  F2FP.F16.F32.PACK_AB R66, RZ, R66 ;  /* 0x00000042ff42723e */ /* 0x000fe400000000ff */
[----:B------:R-:W-:Y:S02]  /*5bf0*/  ISETP.GT.AND P5, PT, R3, RZ, P0 ;  /* 0x000000ff0300720c */ /* 0x000fe400007a4270 */
[----:B------:R-:W-:Y:S01]  /*5c00*/  F2FP.F16.F32.PACK_AB R67, RZ, R67 ;  /* 0x00000043ff43723e */ /* 0x000fe200000000ff */
[----:B------:R-:W-:Y:S01]  /*5c10*/  @P2 STG.E.U16 desc[UR36][R8.64+0xa0], R66 ;  /* 0x0000a04208002986 */ /* 0x000fe2000c101524 */
[----:B------:R-:W-:-:S02]  /*5c20*/  F2FP.F16.F32.PACK_AB R68, RZ, R68 ;  /* 0x00000044ff44723e */ /* 0x000fc400000000ff */
[C---:B------:R-:W-:Y:S01]  /*5c30*/  ISETP.GT.AND P2, PT, R3.reuse, 0x8, P1 ;  /* 0x000000080300780c */ /* 0x040fe20000f44270 */
[----:B------:R-:W-:Y:S01]  /*5c40*/  @P3 STG.E.U16 desc[UR36][R8.64+0xa2], R67 ;  /* 0x0000a24308003986 */ /* 0x000fe2000c101524 */
[C---:B------:R-:W-:Y:S02]  /*5c50*/  ISETP.GT.AND P1, PT, R4.reuse, 0x60, PT ;  /* 0x000000600400780c */ /* 0x040fe40003f24270 */
[----:B------:R-:W-:Y:S01]  /*5c60*/  F2FP.F16.F32.PACK_AB R69, RZ, R69 ;  /* 0x00000045ff45723e */ /* 0x000fe200000000ff */
[----:B------:R-:W-:Y:S01]  /*5c70*/  @P4 STG.E.U16 desc[UR36][R6.64+0xb0], R68 ;  /* 0x0000b04406004986 */ /* 0x000fe2000c101524 */
[C---:B------:R-:W-:Y:S02]  /*5c80*/  ISETP.GT.AND P3, PT, R3.reuse, 0x8, P0 ;  /* 0x000000080300780c */ /* 0x040fe40000764270 */
[----:B------:R-:W-:Y:S01]  /*5c90*/  ISETP.GT.AND P0, PT, R4, 0x61, PT ;  /* 0x000000610400780c */ /* 0x000fe20003f04270 */
[----:B------:R-:W-:Y:S01]  /*5ca0*/  @P5 STG.E.U16 desc[UR36][R6.64+0xb2], R69 ;  /* 0x0000b24506005986 */ /* 0x000fe2000c101524 */
[----:B------:R-:W-:-:S02]  /*5cb0*/  ISETP.GT.AND P4, PT, R3, RZ, P1 ;  /* 0x000000ff0300720c */ /* 0x000fc40000f84270 */
[C---:B------:R-:W-:Y:S02]  /*5cc0*/  ISETP.GT.AND P5, PT, R3.reuse, RZ, P0 ;  /* 0x000000ff0300720c */ /* 0x040fe400007a4270 */
[----:B------:R-:W-:Y:S02]  /*5cd0*/  F2FP.F16.F32.PACK_AB R70, RZ, R70 ;  /* 0x00000046ff46723e */ /* 0x000fe400000000ff */
[----:B------:R-:W-:Y:S02]  /*5ce0*/  F2FP.F16.F32.PACK_AB R71, RZ, R71 ;  /* 0x00000047ff47723e */ /* 0x000fe400000000ff */
[----:B------:R-:W-:Y:S01]  /*5cf0*/  F2FP.F16.F32.PACK_AB R72, RZ, R72 ;  /* 0x00000048ff48723e */ /* 0x000fe200000000ff */
[----:B------:R-:W-:Y:S01]  /*5d00*/  @P2 STG.E.U16 desc[UR36][R8.64+0xb0], R70 ;  /* 0x0000b04608002986 */ /* 0x000fe2000c101524 */
[----:B------:R-:W-:Y:S02]  /*5d10*/  F2FP.F16.F32.PACK_AB R73, RZ, R73 ;  /* 0x00000049ff49723e */ /* 0x000fe400000000ff */
[C---:B------:R-:W-:Y:S01]  /*5d20*/  ISETP.GT.AND P1, PT, R3.reuse, 0x8, P1 ;  /* 0x000000080300780c */ /* 0x040fe20000f24270 */
[----:B------:R-:W-:Y:S01]  /*5d30*/  @P3 STG.E.U16 desc[UR36][R8.64+0xb2], R71 ;  /* 0x0000b24708003986 */ /* 0x000fe2000c101524 */
[----:B------:R-:W-:-:S02]  /*5d40*/  ISETP.GT.AND P2, PT, R3, 0x8, P0 ;  /* 0x000000080300780c */ /* 0x000fc40000744270 */
[C---:B------:R-:W-:Y:S01]  /*5d50*/  ISETP.GT.AND P0, PT, R4.reuse, 0x69, PT ;  /* 0x000000690400780c */ /* 0x040fe20003f04270 */
[----:B------:R-:W-:Y:S01]  /*5d60*/  @P4 STG.E.U16 desc[UR36][R6.64+0xc0], R72 ;  /* 0x0000c04806004986 */ /* 0x000fe2000c101524 */
[----:B------:R-:W-:Y:S02]  /*5d70*/  ISETP.GT.AND P4, PT, R4, 0x68, PT ;  /* 0x000000680400780c */ /* 0x000fe40003f84270 */
[----:B------:R-:W-:Y:S01]  /*5d80*/  F2FP.F16.F32.PACK_AB R74, RZ, R74 ;  /* 0x0000004aff4a723e */ /* 0x000fe200000000ff */
[----:B------:R-:W-:Y:S01]  /*5d90*/  @P5 STG.E.U16 desc[UR36][R6.64+0xc2], R73 ;  /* 0x0000c24906005986 */ /* 0x000fe2000c101524 */
[C---:B------:R-:W-:Y:S02]  /*5da0*/  ISETP.GT.AND P5, PT, R3.reuse, RZ, P4 ;  /* 0x000000ff0300720c */ /* 0x040fe400027a4270 */
[----:B------:R-:W-:Y:S01]  /*5db0*/  ISETP.GT.AND P3, PT, R3, RZ, P0 ;  /* 0x000000ff0300720c */ /* 0x000fe20000764270 */
[----:B------:R-:W-:Y:S01]  /*5dc0*/  @P1 STG.E.U16 desc[UR36][R8.64+0xc0], R74 ;  /* 0x0000c04a08001986 */ /* 0x000fe2000c101524 */
[----:B------:R-:W-:-:S02]  /*5dd0*/  F2FP.F16.F32.PACK_AB R75, RZ, R75 ;  /* 0x0000004bff4b723e */ /* 0x000fc400000000ff */
[----:B------:R-:W-:Y:S02]  /*5de0*/  F2FP.F16.F32.PACK_AB R76, RZ, R76 ;  /* 0x0000004cff4c723e */ /* 0x000fe400000000ff */
[C---:B------:R-:W-:Y:S01]  /*5df0*/  ISETP.GT.AND P4, PT, R3.reuse, 0x8, P4 ;  /* 0x000000080300780c */ /* 0x040fe20002784270 */
[----:B------:R-:W-:Y:S01]  /*5e00*/  @P2 STG.E.U16 desc[UR36][R8.64+0xc2], R75 ;  /* 0x0000c24b08002986 */ /* 0x000fe2000c101524 */
[----:B------:R-:W-:Y:S02]  /*5e10*/  F2FP.F16.F32.PACK_AB R77, RZ, R77 ;  /* 0x0000004dff4d723e */ /* 0x000fe400000000ff */
[C---:B------:R-:W-:Y:S01]  /*5e20*/  ISETP.GT.AND P2, PT, R4.reuse, 0x71, PT ;  /* 0x000000710400780c */ /* 0x040fe20003f44270 */
[----:B------:R-:W-:Y:S01]  /*5e30*/  @P5 STG.E.U16 desc[UR36][R6.64+0xd0], R76 ;  /* 0x0000d04c06005986 */ /* 0x000fe2000c101524 */
[----:B------:R-:W-:Y:S02]  /*5e40*/  ISETP.GT.AND P5, PT, R3, 0x8, P0 ;  /* 0x000000080300780c */ /* 0x000fe400007a4270 */
[C---:B------:R-:W-:Y:S01]  /*5e50*/  ISETP.GT.AND P1, PT, R4.reuse, 0x78, PT ;  /* 0x000000780400780c */ /* 0x040fe20003f24270 */
[----:B------:R-:W-:Y:S01]  /*5e60*/  @P3 STG.E.U16 desc[UR36][R6.64+0xd2], R77 ;  /* 0x0000d24d06003986 */ /* 0x000fe2000c101524 */
[----:B------:R-:W-:-:S02]  /*5e70*/  ISETP.GT.AND P3, PT, R4, 0x70, PT ;  /* 0x000000700400780c */ /* 0x000fc40003f64270 */
[----:B------:R-:W-:Y:S01]  /*5e80*/  ISETP.GT.AND P0, PT, R4, 0x79, PT ;  /* 0x000000790400780c */ /* 0x000fe20003f04270 */
[----:B------:R-:W-:Y:S01]  /*5e90*/  @P4 IMAD.MOV.U32 R4, RZ, RZ, R8 ;  /* 0x000000ffff044224 */ /* 0x000fe200078e0008 */
[----:B------:R-:W-:Y:S01]  /*5ea0*/  F2FP.F16.F32.PACK_AB R78, RZ, R78 ;  /* 0x0000004eff4e723e */ /* 0x000fe200000000ff */
[----:B------:R-:W-:Y:S01]  /*5eb0*/  @P4 IMAD.MOV.U32 R5, RZ, RZ, R9 ;  /* 0x000000ffff054224 */ /* 0x000fe200078e0009 */
[----:B------:R-:W-:Y:S02]  /*5ec0*/  F2FP.F16.F32.PACK_AB R79, RZ, R79 ;  /* 0x0000004fff4f723e */ /* 0x000fe400000000ff */
[----:B------:R-:W-:Y:S02]  /*5ed0*/  F2FP.F16.F32.PACK_AB R80, RZ, R80 ;  /* 0x00000050ff50723e */ /* 0x000fe400000000ff */
[----:B------:R0:W-:Y:S01]  /*5ee0*/  @P4 STG.E.U16 desc[UR36][R4.64+0xd0], R78 ;  /* 0x0000d04e04004986 */ /* 0x0001e2000c101524 */
[----:B------:R-:W-:Y:S02]  /*5ef0*/  ISETP.GT.AND P4, PT, R3, RZ, P2 ;  /* 0x000000ff0300720c */ /* 0x000fe40001784270 */
[----:B------:R-:W-:-:S02]  /*5f00*/  F2FP.F16.F32.PACK_AB R81, RZ, R81 ;  /* 0x00000051ff51723e */ /* 0x000fc400000000ff */
[----:B------:R-:W-:Y:S02]  /*5f10*/  ISETP.GT.AND P2, PT, R3, 0x8, P2 ;  /* 0x000000080300780c */ /* 0x000fe40001744270 */
[----:B------:R-:W-:Y:S02]  /*5f20*/  F2FP.F16.F32.PACK_AB R82, RZ, R82 ;  /* 0x00000052ff52723e */ /* 0x000fe400000000ff */
[----:B------:R-:W-:Y:S02]  /*5f30*/  F2FP.F16.F32.PACK_AB R83, RZ, R83 ;  /* 0x00000053ff53723e */ /* 0x000fe400000000ff */
[----:B------:R-:W-:Y:S01]  /*5f40*/  F2FP.F16.F32.PACK_AB R84, RZ, R84 ;  /* 0x00000054ff54723e */ /* 0x000fe200000000ff */
[----:B0-----:R-:W-:Y:S01]  /*5f50*/  @P5 IMAD.MOV.U32 R4, RZ, RZ, R8 ;  /* 0x000000ffff045224 */ /* 0x001fe200078e0008 */
[----:B------:R-:W-:Y:S01]  /*5f60*/  F2FP.F16.F32.PACK_AB R85, RZ, R85 ;  /* 0x00000055ff55723e */ /* 0x000fe200000000ff */
[----:B------:R-:W-:Y:S01]  /*5f70*/  @P5 IMAD.MOV.U32 R5, RZ, RZ, R9 ;  /* 0x000000ffff055224 */ /* 0x000fe200078e0009 */
[----:B------:R-:W-:-:S02]  /*5f80*/  F2FP.F16.F32.PACK_AB R86, RZ, R86 ;  /* 0x00000056ff56723e */ /* 0x000fc400000000ff */
[----:B------:R-:W-:Y:S02]  /*5f90*/  F2FP.F16.F32.PACK_AB R87, RZ, R87 ;  /* 0x00000057ff57723e */ /* 0x000fe400000000ff */
[----:B------:R0:W-:Y:S01]  /*5fa0*/  @P5 STG.E.U16 desc[UR36][R4.64+0xd2], R79 ;  /* 0x0000d24f04005986 */ /* 0x0001e2000c101524 */
[C---:B------:R-:W-:Y:S02]  /*5fb0*/  ISETP.GT.AND P5, PT, R3.reuse, RZ, P3 ;  /* 0x000000ff0300720c */ /* 0x040fe40001fa4270 */
[----:B------:R-:W-:-:S11]  /*5fc0*/  ISETP.GT.AND P3, PT, R3, 0x8, P3 ;  /* 0x000000080300780c */ /* 0x000fd60001f64270 */
[----:B0-----:R-:W-:Y:S02]  /*5fd0*/  @P5 IMAD.MOV.U32 R4, RZ, RZ, R6 ;  /* 0x000000ffff045224 */ /* 0x001fe400078e0006 */
[----:B------:R-:W-:-:S05]  /*5fe0*/  @P5 IMAD.MOV.U32 R5, RZ, RZ, R7 ;  /* 0x000000ffff055224 */ /* 0x000fca00078e0007 */
[----:B------:R0:W-:Y:S01]  /*5ff0*/  @P5 STG.E.U16 desc[UR36][R4.64+0xe0], R80 ;  /* 0x0000e05004005986 */ /* 0x0001e2000c101524 */
[C---:B------:R-:W-:Y:S02]  /*6000*/  ISETP.GT.AND P5, PT, R3.reuse, RZ, P0 ;  /* 0x000000ff0300720c */ /* 0x040fe400007a4270 */
[----:B------:R-:W-:Y:S01]  /*6010*/  ISETP.GT.AND P0, PT, R3, 0x8, P0 ;  /* 0x000000080300780c */ /* 0x000fe20000704270 */
[----:B0-----:R-:W-:Y:S02]  /*6020*/  @P4 IMAD.MOV.U32 R4, RZ, RZ, R6 ;  /* 0x000000ffff044224 */ /* 0x001fe400078e0006 */
[----:B------:R-:W-:-:S05]  /*6030*/  @P4 IMAD.MOV.U32 R5, RZ, RZ, R7 ;  /* 0x000000ffff054224 */ /* 0x000fca00078e0007 */
[----:B------:R0:W-:Y:S01]  /*6040*/  @P4 STG.E.U16 desc[UR36][R4.64+0xe2], R81 ;  /* 0x0000e25104004986 */ /* 0x0001e2000c101524 */
[C---:B------:R-:W-:Y:S02]  /*6050*/  ISETP.GT.AND P4, PT, R3.reuse, RZ, P1 ;  /* 0x000000ff0300720c */ /* 0x040fe40000f84270 */
[----:B------:R-:W-:Y:S01]  /*6060*/  ISETP.GT.AND P1, PT, R3, 0x8, P1 ;  /* 0x000000080300780c */ /* 0x000fe20000f24270 */
[----:B0-----:R-:W-:Y:S02]  /*6070*/  @P3 IMAD.MOV.U32 R4, RZ, RZ, R8 ;  /* 0x000000ffff043224 */ /* 0x001fe400078e0008 */
[----:B------:R-:W-:-:S05]  /*6080*/  @P3 IMAD.MOV.U32 R5, RZ, RZ, R9 ;  /* 0x000000ffff053224 */ /* 0x000fca00078e0009 */
[----:B------:R0:W-:Y:S02]  /*6090*/  @P3 STG.E.U16 desc[UR36][R4.64+0xe0], R82 ;  /* 0x0000e05204003986 */ /* 0x0001e4000c101524 */
[----:B0-----:R-:W-:Y:S02]  /*60a0*/  @P2 IMAD.MOV.U32 R4, RZ, RZ, R8 ;  /* 0x000000ffff042224 */ /* 0x001fe400078e0008 */
[----:B------:R-:W-:-:S05]  /*60b0*/  @P2 IMAD.MOV.U32 R5, RZ, RZ, R9 ;  /* 0x000000ffff052224 */ /* 0x000fca00078e0009 */
[----:B------:R0:W-:Y:S02]  /*60c0*/  @P2 STG.E.U16 desc[UR36][R4.64+0xe2], R83 ;  /* 0x0000e25304002986 */ /* 0x0001e4000c101524 */
[----:B0-----:R-:W-:Y:S02]  /*60d0*/  @P4 IMAD.MOV.U32 R4, RZ, RZ, R6 ;  /* 0x000000ffff044224 */ /* 0x001fe400078e0006 */
[----:B------:R-:W-:-:S05]  /*60e0*/  @P4 IMAD.MOV.U32 R5, RZ, RZ, R7 ;  /* 0x000000ffff054224 */ /* 0x000fca00078e0007 */
[----:B------:R0:W-:Y:S04]  /*60f0*/  @P4 STG.E.U16 desc[UR36][R4.64+0xf0], R84 ;  /* 0x0000f05404004986 */ /* 0x0001e8000c101524 */
[----:B------:R1:W-:Y:S01]  /*6100*/  @P5 STG.E.U16 desc[UR36][R6.64+0xf2], R85 ;  /* 0x0000f25506005986 */ /* 0x0003e2000c101524 */
[----:B0-----:R-:W-:Y:S02]  /*6110*/  @P1 IMAD.MOV.U32 R4, RZ, RZ, R8 ;  /* 0x000000ffff041224 */ /* 0x001fe400078e0008 */
[----:B------:R-:W-:-:S05]  /*6120*/  @P1 IMAD.MOV.U32 R5, RZ, RZ, R9 ;  /* 0x000000ffff051224 */ /* 0x000fca00078e0009 */
[----:B------:R1:W-:Y:S04]  /*6130*/  @P1 STG.E.U16 desc[UR36][R4.64+0xf0], R86 ;  /* 0x0000f05604001986 */ /* 0x0003e8000c101524 */
[----:B------:R1:W-:Y:S02]  /*6140*/  @P0 STG.E.U16 desc[UR36][R8.64+0xf2], R87 ;  /* 0x0000f25708000986 */ /* 0x0003e4000c101524 */
.L_x_158:
[----:B------:R-:W-:Y:S05]  /*6150*/  BSYNC B0 ;  /* 0x0000000000007941 */ /* 0x000fea0003800000 */
.L_x_32:
[----:B------:R-:W-:Y:S01]  /*6160*/  IADD3 R16, P0, R16, UR38, RZ ;  /* 0x0000002610107c10 */ /* 0x000fe2000ff1e0ff */
[----:B------:R-:W-:Y:S01]  /*6170*/  ULDC.64 UR4, c[0x0][0x650] ;  /* 0x0001940000047ab9 */ /* 0x000fe20000000a00 */
[----:B------:R-:W-:Y:S01]  /*6180*/  PRMT R3, RZ, 0x7610, R3 ;  /* 0x00007610ff037816 */ /* 0x000fe20000000003 */
[----:B------:R-:W-:Y:S01]  /*6190*/  IMAD.MOV.U32 R100, RZ, RZ, -0x1 ;  /* 0xffffffffff647424 */ /* 0x000fe200078e00ff */
[----:B------:R-:W-:Y:S01]  /*61a0*/  IADD3.X R17, R17, UR41, RZ, P0, !PT ;  /* 0x0000002911117c10 */ /* 0x000fe200087fe4ff */
[----:B------:R-:W-:Y:S01]  /*61b0*/  IMAD.MOV.U32 R101, RZ, RZ, -0x1 ;  /* 0xffffffffff657424 */ /* 0x000fe200078e00ff */
[----:B------:R-:W-:-:S04]  /*61c0*/  ISETP.GE.U32.AND P0, PT, R16, UR4, PT ;  /* 0x0000000410007c0c */ /* 0x000fc8000bf06070 */
[----:B------:R-:W-:-:S13]  /*61d0*/  ISETP.GE.U32.AND.EX P0, PT, R17, UR5, PT, P0 ;  /* 0x0000000511007c0c */ /* 0x000fda000bf06100 */
[----:B------:R-:W-:Y:S05]  /*61e0*/  @P0 BRA `(.L_x_159) ;  /* 0x00000004004c0947 */ /* 0x000fea0003800000 */
[----:B------:R-:W0:Y:S01]  /*61f0*/  LDC.64 R10, c[0x0][0x628] ;  /* 0x00018a00ff0a7b82 */ /* 0x000e220000000a00 */
[----:B---3--:R-:W3:Y:S01]  /*6200*/  S2R R12, SR_CTAID.X ;  /* 0x00000000000c7919 */ /* 0x008ee20000002500 */
[----:B-12-4-:R-:W-:Y:S02]  /*6210*/  IMAD.MOV.U32 R8, RZ, RZ, R16 ;  /* 0x000000ffff087224 */ /* 0x016fe400078e0010 */
[----:B------:R-:W-:Y:S01]  /*6220*/  IMAD.MOV.U32 R9, RZ, RZ, R17 ;  /* 0x000000ffff097224 */ /* 0x000fe200078e0011 */
[----:B------:R-:W1:Y:S03]  /*6230*/  S2R R20, SR_CTAID.Y ;  /* 0x0000000000147919 */ /* 0x000e660000002600 */
[----:B------:R-:W2:Y:S08]  /*6240*/  LDC R0, c[0x0][0x630] ;  /* 0x00018c00ff007b82 */ /* 0x000eb00000000800 */
[----:B------:R-:W4:Y:S01]  /*6250*/  LDC.64 R14, c[0x0][0x620] ;  /* 0x00018800ff0e7b82 */ /* 0x000f220000000a00 */
[----:B0-----:R-:W-:-:S04]  /*6260*/  ISETP.NE.U32.AND P0, PT, R10, RZ, PT ;  /* 0x000000ff0a00720c */ /* 0x001fc80003f05070 */
[----:B------:R-:W-:-:S13]  /*6270*/  ISETP.NE.AND.EX P0, PT, R11, RZ, PT, P0 ;  /* 0x000000ff0b00720c */ /* 0x000fda0003f05300 */
[----:B-1234-:R-:W-:Y:S05]  /*6280*/  @!P0 BRA `(.L_x_160) ;  /* 0x0000000000288947 */ /* 0x01efea0003800000 */
        /* <DEDUP_REMOVED lines=10> */
.L_x_160:
[-CC-:B------:R-:W-:Y:S01]  /*6330*/  SHF.R.U64 R101, R8, R0.reuse, R9.reuse ;  /* 0x0000000008657219 */ /* 0x180fe20000001209 */
[----:B------:R-:W0:Y:S01]  /*6340*/  LDC.64 R26, c[0x0][0x640] ;  /* 0x00019000ff1a7b82 */ /* 0x000e220000000a00 */
[----:B------:R-:W-:Y:S01]  /*6350*/  SHF.R.U32.HI R0, RZ, R0, R9 ;  /* 0x00000000ff007219 */ /* 0x000fe20000011609 */
[----:B------:R-:W-:Y:S01]  /*6360*/  ULDC UR4, c[0x0][0x150] ;  /* 0x0000540000047ab9 */ /* 0x000fe20000000800 */
[----:B------:R-:W-:Y:S02]  /*6370*/  IADD3 R3, P0, RZ, -R101, RZ ;  /* 0x80000065ff037210 */ /* 0x000fe40007f1e0ff */
[----:B------:R-:W-:-:S03]  /*6380*/  I2FP.F32.U32 R7, R12 ;  /* 0x0000000c00077245 */ /* 0x000fc60000201000 */
[----:B------:R-:W1:Y:S01]  /*6390*/  LDC R6, c[0x0][0x618] ;  /* 0x00018600ff067b82 */ /* 0x000e620000000800 */
[----:B------:R-:W-:Y:S02]  /*63a0*/  IMAD.X R5, RZ, RZ, ~R0, P0 ;  /* 0x000000ffff057224 */ /* 0x000fe400000e0e00 */
[----:B------:R-:W-:Y:S01]  /*63b0*/  FMUL R7, R7, UR4 ;  /* 0x0000000407077c20 */ /* 0x000fe20008400000 */
[----:B------:R-:W-:Y:S01]  /*63c0*/  ULDC UR4, c[0x0][0x154] ;  /* 0x0000550000047ab9 */ /* 0x000fe20000000800 */
[-C--:B------:R-:W-:Y:S02]  /*63d0*/  IMAD R0, R5, R14.reuse, RZ ;  /* 0x0000000e05007224 */ /* 0x080fe400078e02ff */
[C---:B------:R-:W-:Y:S01]  /*63e0*/  IMAD.WIDE.U32 R4, R3.reuse, R14, R16 ;  /* 0x0000000e03047225 */ /* 0x040fe200078e0010 */
[----:B------:R-:W2:Y:S01]  /*63f0*/  LDC R8, c[0x0][0x608] ;  /* 0x00018200ff087b82 */ /* 0x000ea20000000800 */
[----:B------:R-:W3:Y:S02]  /*6400*/  F2I.U32.TRUNC.NTZ R7, R7 ;  /* 0x0000000700077305 */ /* 0x000ee4000020f000 */
[----:B------:R-:W-:Y:S01]  /*6410*/  IMAD R3, R3, R15, R0 ;  /* 0x0000000f03037224 */ /* 0x000fe200078e0200 */
[----:B------:R-:W-:-:S03]  /*6420*/  I2FP.F32.U32 R0, R20 ;  /* 0x0000001400007245 */ /* 0x000fc60000201000 */
[----:B------:R-:W-:Y:S01]  /*6430*/  IMAD.IADD R3, R5, 0x1, R3 ;  /* 0x0000000105037824 */ /* 0x000fe200078e0203 */
[----:B------:R-:W4:Y:S01]  /*6440*/  LDC R11, c[0x0][0x658] ;  /* 0x00019600ff0b7b82 */ /* 0x000f220000000800 */
[----:B0-----:R-:W-:-:S04]  /*6450*/  ISETP.NE.U32.AND P0, PT, R26, RZ, PT ;  /* 0x000000ff1a00720c */ /* 0x001fc80003f05070 */
[----:B------:R-:W-:-:S03]  /*6460*/  ISETP.NE.AND.EX P0, PT, R27, RZ, PT, P0 ;  /* 0x000000ff1b00720c */ /* 0x000fc60003f05300 */
[----:B------:R-:W0:Y:S01]  /*6470*/  LDC R9, c[0x0][0x144] ;  /* 0x00005100ff097b82 */ /* 0x000e220000000800 */
[-C--:B-1----:R-:W-:Y:S01]  /*6480*/  SHF.R.U64 R10, R4, R6.reuse, R3 ;  /* 0x00000006040a7219 */ /* 0x082fe20000001203 */
[----:B---3--:R-:W-:Y:S01]  /*6490*/  IMAD.MOV R7, RZ, RZ, -R7 ;  /* 0x000000ffff077224 */ /* 0x008fe200078e0a07 */
[----:B------:R-:W-:Y:S01]  /*64a0*/  SHF.R.U32.HI R3, RZ, R6, R3 ;  /* 0x00000006ff037219 */ /* 0x000fe20000011603 */
[----:B------:R-:W-:-:S04]  /*64b0*/  FMUL R6, R0, UR4 ;  /* 0x0000000400067c20 */ /* 0x000fc80008400000 */
[----:B------:R-:W1:Y:S01]  /*64c0*/  LDC R21, c[0x0][0x148] ;  /* 0x00005200ff157b82 */ /* 0x000e620000000800 */
[----:B------:R3:W0:Y:S01]  /*64d0*/  F2I.U32.TRUNC.NTZ R14, R6 ;  /* 0x00000006000e7305 */ /* 0x000622000020f000 */
[-CC-:B--2---:R-:W-:Y:S02]  /*64e0*/  SHF.R.U64 R13, R10, R8.reuse, R3.reuse ;  /* 0x000000080a0d7219 */ /* 0x184fe40000001203 */
[----:B------:R-:W-:-:S04]  /*64f0*/  SHF.R.U32.HI R0, RZ, R8, R3 ;  /* 0x00000008ff007219 */ /* 0x000fc80000011603 */
[----:B-----5:R-:W2:Y:S01]  /*6500*/  LDC R24, c[0x0][0x648] ;  /* 0x00019200ff187b82 */ /* 0x020ea20000000800 */
[-CC-:B----4-:R-:W-:Y:S02]  /*6510*/  SHF.R.U64 R15, R13, R11.reuse, R0.reuse ;  /* 0x0000000b0d0f7219 */ /* 0x190fe40000001200 */
[----:B------:R-:W-:-:S03]  /*6520*/  SHF.R.U32.HI R5, RZ, R11, R0 ;  /* 0x0000000bff057219 */ /* 0x000fc60000011600 */
[----:B------:R-:W-:Y:S02]  /*6530*/  IMAD.MOV.U32 R4, RZ, RZ, R15 ;  /* 0x000000ffff047224 */ /* 0x000fe400078e000f */
[----:B------:R-:W4:Y:S01]  /*6540*/  LDC R28, c[0x0][0x638] ;  /* 0x00018e00ff1c7b82 */ /* 0x000f220000000800 */
[----:B0-----:R-:W-:-:S07]  /*6550*/  IMAD R25, R9, R7, R12 ;  /* 0x0000000709197224 */ /* 0x001fce00078e020c */
[----:B------:R-:W0:Y:S08]  /*6560*/  LDC R29, c[0x0][0x610] ;  /* 0x00018400ff1d7b82 */ /* 0x000e300000000800 */
[----:B------:R-:W0:Y:S01]  /*6570*/  LDC R30, c[0x0][0x600] ;  /* 0x00018000ff1e7b82 */ /* 0x000e220000000800 */
[----:B-123--:R-:W-:Y:S05]  /*6580*/  @!P0 BRA `(.L_x_161) ;  /* 0x0000000000288947 */ /* 0x00efea0003800000 */
[----:B------:R-:W1:Y:S02]  /*6590*/  LDC R0, c[0x0][0x64c] ;  /* 0x00019300ff007b82 */ /* 0x000e640000000800 */
[----:B-1----:R-:W-:-:S05]  /*65a0*/  IADD3 R3, P0, R15, R0, RZ ;  /* 0x000000000f037210 */ /* 0x002fca0007f1e0ff */
        /* <DEDUP_REMOVED lines=8> */
.L_x_161:
[----:B------:R-:W-:Y:S01]  /*6630*/  ISETP.NE.AND P0, PT, R2, 0x1, PT ;  /* 0x000000010200780c */ /* 0x000fe20003f05270 */
[----:B------:R-:W-:Y:S01]  /*6640*/  IMAD.MOV R14, RZ, RZ, -R14 ;  /* 0x000000ffff0e7224 */ /* 0x000fe200078e0a0e */
[----:B------:R-:W-:Y:S02]  /*6650*/  SHF.R.U64 R3, R4, R24, R5 ;  /* 0x0000001804037219 */ /* 0x000fe40000001205 */
[----:B------:R-:W-:Y:S02]  /*6660*/  LOP3.LUT R0, R13, R98, RZ, 0xc0, !PT ;  /* 0x000000620d007212 */ /* 0x000fe400078ec0ff */
[----:B------:R-:W-:Y:S01]  /*6670*/  LOP3.LUT R10, R10, R97, RZ, 0xc0, !PT ;  /* 0x000000610a0a7212 */ /* 0x000fe200078ec0ff */
[----:B------:R-:W-:Y:S02]  /*6680*/  IMAD.MOV R4, RZ, RZ, -R3 ;  /* 0x000000ffff047224 */ /* 0x000fe400078e0a03 */
[----:B------:R-:W-:Y:S02]  /*6690*/  IMAD R0, R93, R3, R0 ;  /* 0x000000035d007224 */ /* 0x000fe400078e0200 */
[----:B----4-:R-:W-:-:S02]  /*66a0*/  IMAD R3, R4, R28, R15 ;  /* 0x0000001c04037224 */ /* 0x010fc400078e020f */
[----:B------:R-:W-:Y:S02]  /*66b0*/  @P0 IMAD R25, R21, R14, R20 ;  /* 0x0000000e15190224 */ /* 0x000fe400078e0214 */
[----:B0-----:R-:W-:Y:S02]  /*66c0*/  IMAD R5, R3, R30, R10 ;  /* 0x0000001e03057224 */ /* 0x001fe400078e020a */
[----:B------:R-:W-:Y:S02]  /*66d0*/  IMAD R0, R0, R29, R25 ;  /* 0x0000001d00007224 */ /* 0x000fe400078e0219 */
[----:B------:R-:W-:-:S03]  /*66e0*/  IMAD.MOV.U32 R4, RZ, RZ, 0x1 ;  /* 0x00000001ff047424 */ /* 0x000fc600078e00ff */
[----:B------:R-:W-:Y:S02]  /*66f0*/  SEL R100, R5, R0, !P0 ;  /* 0x0000000005647207 */ /* 0x000fe40004000000 */
[----:B------:R-:W-:Y:S02]  /*6700*/  PRMT R3, R4, 0x7610, R3 ;  /* 0x0000761004037816 */ /* 0x000fe40000000003 */
[----:B------:R-:W-:-:S07]  /*6710*/  SEL R0, R0, R5, !P0 ;  /* 0x0000000500007207 */ /* 0x000fce0004000000 */
.L_x_159:
[----:B------:R-:W-:Y:S01]  /*6720*/  UIADD3 UR42, UR43, UR42, URZ ;  /* 0x0000002a2b2a7290 */ /* 0x000fe2000fffe03f */
[----:B------:R-:W-:Y:S01]  /*6730*/  LOP3.LUT P0, RZ, R3, 0xff, RZ, 0xc0, !PT ;  /* 0x000000ff03ff7812 */ /* 0x000fe2000780c0ff */
[----:B------:R-:W-:Y:S02]  /*6740*/  IMAD.MOV.U32 R103, RZ, RZ, R0 ;  /* 0x000000ffff677224 */ /* 0x000fe400078e0000 */
[----:B------:R-:W-:Y:S02]  /*6750*/  USHF.R.U32.HI UR4, URZ, 0x2, UR42 ;  /* 0x000000023f047899 */ /* 0x000fe4000801162a */
[----:B------:R-:W-:Y:S02]  /*6760*/  UISETP.GT.U32.AND UP1, UPT, UR42, 0x3, UPT ;  /* 0x000000032a00788c */ /* 0x000fe4000bf24070 */
[----:B------:R-:W-:Y:S02]  /*6770*/  ULOP3.LUT UR4, UR4, 0x1, URZ, 0xc0, !UPT ;  /* 0x0000000104047892 */ /* 0x000fe4000f8ec03f */
[----:B------:R-:W-:-:S02]  /*6780*/  UISETP.LT.U32.AND UP1, UPT, UR43, 0x4, UP1 ;  /* 0x000000042b00788c */ /* 0x000fc40008f21070 */
[----:B------:R-:W-:Y:S02]  /*6790*/  UISETP.NE.U32.AND UP0, UPT, UR4, 0x1, UPT ;  /* 0x000000010400788c */ /* 0x000fe4000bf05070 */
[----:B------:R-:W-:Y:S02]  /*67a0*/  USEL UR5, URZ, 0x1, !UP1 ;  /* 0x000000013f057887 */ /* 0x000fe4000c800000 */
[----:B------:R-:W-:Y:S02]  /*67b0*/  UISETP.GT.U32.AND UP0, UPT, UR43, 0x3, !UP0 ;  /* 0x000000032b00788c */ /* 0x000fe4000c704070 */
[----:B------:R-:W-:Y:S02]  /*67c0*/  ULOP3.LUT UR42, UR42, 0x3, URZ, 0xc0, !UPT ;  /* 0x000000032a2a7892 */ /* 0x000fe4000f8ec03f */
[----:B------:R-:W-:-:S04]  /*67d0*/  USEL UR4, URZ, 0x1, !UP0 ;  /* 0x000000013f047887 */ /* 0x000fc8000c000000 */
[----:B------:R-:W-:Y:S01]  /*67e0*/  ULOP3.LUT UR40, UR4, UR40, UR5, 0x96, !UPT ;  /* 0x0000002804287292 */ /* 0x000fe2000f8e9605 */
[----:B------:R-:W-:Y:S11]  /*67f0*/  @P0 BRA `(.L_x_162) ;  /* 0xffffffac00200947 */ /* 0x000ff6000383ffff */
[----:B------:R-:W-:Y:S05]  /*6800*/  EXIT ;  /* 0x000000000000794d */ /* 0x000fea0003800000 */
.L_x_7:
        /* <DEDUP_REMOVED lines=26> */
.L_x_164:
[----:B------:R-:W0:Y:S01]  /*69b0*/  LDC.64 R28, c[0x0][0x640] ;  /* 0x00019000ff1c7b82 */ /* 0x000e220000000a00 */
[-CC-:B------:R-:W-:Y:S01]  /*69c0*/  SHF.R.U64 R22, R14, R6.reuse, R15.reuse ;  /* 0x000000060e167219 */ /* 0x180fe2000000120f */
[----:B------:R-:W-:Y:S01]  /*69d0*/  IMAD.MOV.U32 R30, RZ, RZ, 0x1 ;  /* 0x00000001ff1e7424 */ /* 0x000fe200078e00ff */
[----:B------:R-:W-:Y:S02]  /*69e0*/  SHF.R.U32.HI R6, RZ, R6, R15 ;  /* 0x00000006ff067219 */ /* 0x000fe4000001160f */
[----:B------:R-:W-:-:S03]  /*69f0*/  IADD3 R13, P0, RZ, -R22, RZ ;  /* 0x80000016ff0d7210 */ /* 0x000fc60007f1e0ff */
[----:B------:R-:W1:Y:S02]  /*6a00*/  LDC R12, c[0x0][0x618] ;  /* 0x00018600ff0c7b82 */ /* 0x000e640000000800 */
[----:B------:R-:W-:-:S04]  /*6a10*/  IMAD.X R11, RZ, RZ, ~R6, P0 ;  /* 0x000000ffff0b7224 */ /* 0x000fc800000e0e06 */
[-C--:B------:R-:W-:Y:S02]  /*6a20*/  IMAD R6, R11, R24.reuse, RZ ;  /* 0x000000180b067224 */ /* 0x080fe400078e02ff */
[----:B------:R-:W2:Y:S01]  /*6a30*/  LDC R14, c[0x0][0x608] ;  /* 0x00018200ff0e7b82 */ /* 0x000ea20000000800 */
[----:B------:R-:W-:-:S04]  /*6a40*/  IMAD.WIDE.U32 R10, R13, R24, R16 ;  /* 0x000000180d0a7225 */ /* 0x000fc800078e0010 */
[----:B------:R-:W-:-:S03]  /*6a50*/  IMAD R13, R13, R25, R6 ;  /* 0x000000190d0d7224 */ /* 0x000fc600078e0206 */
[----:B------:R-:W3:Y:S01]  /*6a60*/  LDC R27, c[0x0][0x658] ;  /* 0x00019600ff1b7b82 */ /* 0x000ee20000000800 */
[----:B------:R-:W-:Y:S01]  /*6a70*/  IMAD.IADD R11, R11, 0x1, R13 ;  /* 0x000000010b0b7824 */ /* 0x000fe200078e020d */
[----:B0-----:R-:W-:-:S04]  /*6a80*/  ISETP.NE.U32.AND P0, PT, R28, RZ, PT ;  /* 0x000000ff1c00720c */ /* 0x001fc80003f05070 */
[----:B------:R-:W-:Y:S02]  /*6a90*/  ISETP.NE.AND.EX P0, PT, R29, RZ, PT, P0 ;  /* 0x000000ff1d00720c */ /* 0x000fe40003f05300 */
[----:B------:R-:W0:Y:S01]  /*6aa0*/  LDC R20, c[0x0][0x600] ;  /* 0x00018000ff147b82 */ /* 0x000e220000000800 */
[-CC-:B-1----:R-:W-:Y:S01]  /*6ab0*/  SHF.R.U64 R8, R10, R12.reuse, R11.reuse ;  /* 0x0000000c0a087219 */ /* 0x182fe2000000120b */
[----:B------:R-:W-:Y:S01]  /*6ac0*/  IMAD.MOV.U32 R10, RZ, RZ, -0x1 ;  /* 0xffffffffff0a7424 */ /* 0x000fe200078e00ff */
[----:B------:R-:W-:-:S05]  /*6ad0*/  SHF.R.U32.HI R11, RZ, R12, R11 ;  /* 0x0000000cff0b7219 */ /* 0x000fca000001160b */
[----:B------:R-:W1:Y:S01]  /*6ae0*/  LDC R24, c[0x0][0x648] ;  /* 0x00019200ff187b82 */ /* 0x000e620000000800 */
[-CC-:B--2---:R-:W-:Y:S02]  /*6af0*/  SHF.R.U64 R21, R8, R14.reuse, R11.reuse ;  /* 0x0000000e08157219 */ /* 0x184fe4000000120b */
[----:B------:R-:W-:-:S05]  /*6b00*/  SHF.R.U32.HI R6, RZ, R14, R11 ;  /* 0x0000000eff067219 */ /* 0x000fca000001160b */
[----:B------:R-:W2:Y:S01]  /*6b10*/  LDC R26, c[0x0][0x638] ;  /* 0x00018e00ff1a7b82 */ /* 0x000ea20000000800 */
[-C--:B---3--:R-:W-:Y:S02]  /*6b20*/  SHF.L.U32 R10, R10, R27.reuse, RZ ;  /* 0x0000001b0a0a7219 */ /* 0x088fe400000006ff */
[-CC-:B------:R-:W-:Y:S02]  /*6b30*/  SHF.R.U64 R25, R21, R27.reuse, R6.reuse ;  /* 0x0000001b15197219 */ /* 0x180fe40000001206 */
[----:B------:R-:W-:Y:S02]  /*6b40*/  LOP3.LUT R32, RZ, R10, RZ, 0x33, !PT ;  /* 0x0000000aff207212 */ /* 0x000fe400078e33ff */
[----:B------:R-:W-:Y:S01]  /*6b50*/  SHF.R.U32.HI R11, RZ, R27, R6 ;  /* 0x0000001bff0b7219 */ /* 0x000fe20000011606 */
[----:B------:R-:W3:Y:S01]  /*6b60*/  LDC R31, c[0x0][0x610] ;  /* 0x00018400ff1f7b82 */ /* 0x000ee20000000800 */
[----:B------:R-:W-:Y:S01]  /*6b70*/  IMAD.MOV.U32 R10, RZ, RZ, R25 ;  /* 0x000000ffff0a7224 */ /* 0x000fe200078e0019 */
[----:B------:R-:W-:Y:S06]  /*6b80*/  @!P0 BRA `(.L_x_165) ;  /* 0x0000000000288947 */ /* 0x000fec0003800000 */
        /* <DEDUP_REMOVED lines=10> */
.L_x_165:
[----:B------:R-:W-:Y:S02]  /*6c30*/  ISETP.NE.AND P0, PT, R2, 0x1, PT ;  /* 0x000000010200780c */ /* 0x000fe40003f05270 */
[----:B-1----:R-:W-:Y:S01]  /*6c40*/  SHF.R.U64 R6, R10, R24, R11 ;  /* 0x000000180a067219 */ /* 0x002fe2000000120b */
[----:B0-----:R-:W-:Y:S01]  /*6c50*/  VIADD R11, R20, 0xffffffff ;  /* 0xffffffff140b7836 */ /* 0x001fe20000000000 */
[----:B------:R-:W-:Y:S02]  /*6c60*/  SHF.L.U32 R30, R30, R27, RZ ;  /* 0x0000001b1e1e7219 */ /* 0x000fe400000006ff */
[----:B------:R-:W-:Y:S01]  /*6c70*/  LOP3.LUT R5, R21, R32, RZ, 0xc0, !PT ;  /* 0x0000002015057212 */ /* 0x000fe200078ec0ff */
[----:B------:R-:W-:-:S04]  /*6c80*/  IMAD.MOV R10, RZ, RZ, -R6 ;  /* 0x000000ffff0a7224 */ /* 0x000fc800078e0a06 */
[----:B------:R-:W-:Y:S01]  /*6c90*/  IMAD R6, R30, R6, R5 ;  /* 0x000000061e067224 */ /* 0x000fe200078e0205 */
[----:B------:R-:W-:Y:S01]  /*6ca0*/  LOP3.LUT R5, R8, R11, RZ, 0xc0, !PT ;  /* 0x0000000b08057212 */ /* 0x000fe200078ec0ff */
[----:B------:R-:W-:Y:S02]  /*6cb0*/  @P0 IMAD R7, R9, R23, R4 ;  /* 0x0000001709070224 */ /* 0x000fe400078e0204 */
[----:B--2---:R-:W-:Y:S02]  /*6cc0*/  IMAD R4, R10, R26, R25 ;  /* 0x0000001a0a047224 */ /* 0x004fe400078e0219 */
[----:B---3--:R-:W-:Y:S02]  /*6cd0*/  IMAD R7, R6, R31, R7 ;  /* 0x0000001f06077224 */ /* 0x008fe400078e0207 */
[----:B------:R-:W-:Y:S02]  /*6ce0*/  IMAD R4, R4, R20, R5 ;  /* 0x0000001404047224 */ /* 0x000fe400078e0205 */
[----:B------:R-:W-:-:S02]  /*6cf0*/  IMAD.MOV.U32 R8, RZ, RZ, 0x1 ;  /* 0x00000001ff087424 */ /* 0x000fc400078e00ff */
[----:B------:R-:W-:Y:S01]  /*6d00*/  IMAD.MOV.U32 R6, RZ, RZ, R22 ;  /* 0x000000ffff067224 */ /* 0x000fe200078e0016 */
[----:B------:R-:W-:Y:S02]  /*6d10*/  SEL R20, R4, R7, !P0 ;  /* 0x0000000704147207 */ /* 0x000fe40004000000 */
[----:B------:R-:W-:-:S07]  /*6d20*/  SEL R21, R7, R4, !P0 ;  /* 0x0000000407157207 */ /* 0x000fce0004000000 */
.L_x_163:
[----:B------:R-:W-:-:S08]  /*6d30*/  NOP ;  /* 0x0000000000007918 */ /* 0x000fd00000000000 */
[----:B------:R-:W0:-:S00]  /*6d40*/  USETMAXREG.DEALLOC.CTAPOOL 0x28 ;  /* 0x00000028000079c8 */ /* 0x000e0000080e0500 */
[----:B0-----:R-:W-:-:S13]  /*6d50*/  ISETP.NE.AND P0, PT, R3, RZ, PT ;  /* 0x000000ff0300720c */ /* 0x001fda0003f05270 */
[----:B------:R-:W-:Y:S05]  /*6d60*/  @P0 EXIT ;  /* 0x000000000000094d */ /* 0x000fea0003800000 */
[----:B------:R-:W-:Y:S01]  /*6d70*/  LOP3.LUT P0, RZ, R8, 0xff, RZ, 0xc0, !PT ;  /* 0x000000ff08ff7812 */ /* 0x000fe2000780c0ff */
[----:B------:R-:W-:Y:S02]  /*6d80*/  IMAD.MOV.U32 R3, RZ, RZ, 0x1 ;  /* 0x00000001ff037424 */ /* 0x000fe400078e00ff */
[----:B------:R-:W-:-:S10]  /*6d90*/  IMAD.MOV.U32 R8, RZ, RZ, RZ ;  /* 0x000000ffff087224 */ /* 0x000fd400078e00ff */
[----:B------:R-:W-:Y:S05]  /*6da0*/  @!P0 BRA `(.L_x_166) ;  /* 0x0000000c00708947 */ /* 0x000fea0003800000 */
[----:B------:R-:W0:Y:S01]  /*6db0*/  LDC R3, c[0x0][0x28c] ;  /* 0x0000a300ff037b82 */ /* 0x000e220000000800 */
[----:B------:R-:W1:Y:S01]  /*6dc0*/  S2R R12, SR_CgaCtaId ;  /* 0x00000000000c7919 */ /* 0x000e620000008800 */
[----:B------:R-:W-:Y:S01]  /*6dd0*/  ULDC UR5, c[0x0][0x658] ;  /* 0x0001960000057ab9 */ /* 0x000fe20000000800 */
[----:B------:R-:W-:Y:S01]  /*6de0*/  UMOV UR6, 0xffffffff ;  /* 0xffffffff00067882 */ /* 0x000fe20000000000 */
[----:B------:R-:W-:Y:S01]  /*6df0*/  BSSY B0, `(.L_x_166) ;  /* 0x00000d7000007945 */ /* 0x000fe20003800000 */
[----:B------:R-:W-:Y:S01]  /*6e00*/  USHF.L.U32 UR6, UR6, UR5, URZ ;  /* 0x0000000506067299 */ /* 0x000fe2000800063f */
[----:B------:R-:W-:Y:S01]  /*6e10*/  IMAD.MOV.U32 R10, RZ, RZ, 0x1 ;  /* 0x00000001ff0a7424 */ /* 0x000fe200078e00ff */
[----:B------:R-:W-:Y:S01]  /*6e20*/  LOP3.LUT R19, R18, 0x2, RZ, 0xfc, !PT ;  /* 0x0000000212137812 */ /* 0x000fe200078efcff */
[----:B------:R-:W-:Y:S01]  /*6e30*/  IMAD.MOV.U32 R8, RZ, RZ, RZ ;  /* 0x000000ffff087224 */ /* 0x000fe200078e00ff */
[----:B------:R-:W-:Y:S01]  /*6e40*/  ULDC UR4, c[0x0][0x600] ;  /* 0x0001800000047ab9 */ /* 0x000fe20000000800 */
[----:B------:R-:W-:Y:S01]  /*6e50*/  UMOV UR7, 0x1 ;  /* 0x0000000100077882 */ /* 0x000fe20000000000 */
[----:B------:R-:W-:-:S02]  /*6e60*/  UIADD3 UR4, UR4, -0x1, URZ ;  /* 0xffffffff04047890 */ /* 0x000fc4000fffe03f */
[----:B------:R-:W-:Y:S02]  /*6e70*/  USHF.L.U32 UR5, UR7, UR5, URZ ;  /* 0x0000000507057299 */ /* 0x000fe4000800063f */
[----:B------:R-:W-:Y:S01]  /*6e80*/  ULOP3.LUT UR6, URZ, UR6, URZ, 0x33, !UPT ;  /* 0x000000063f067292 */ /* 0x000fe2000f8e333f */
[----:B------:R-:W-:Y:S01]  /*6e90*/  ULDC.64 UR42, c[0x0][0x198] ;  /* 0x00006600002a7ab9 */ /* 0x000fe20000000a00 */
[----:B0-----:R-:W-:-:S05]  /*6ea0*/  VIADD R3, R3, 0x3f ;  /* 0x0000003f03037836 */ /* 0x001fca0000000000 */
[----:B------:R-:W-:-:S04]  /*6eb0*/  SHF.R.S32.HI R4, RZ, 0x1f, R3 ;  /* 0x0000001fff047819 */ /* 0x000fc80000011403 */
[----:B------:R-:W-:Y:S01]  /*6ec0*/  LEA.HI R4, R4, R3, RZ, 0x6 ;  /* 0x0000000304047211 */ /* 0x000fe200078f30ff */
[C---:B-1----:R-:W-:Y:S02]  /*6ed0*/  IMAD.SHL.U32 R11, R12.reuse, 0x8, RZ ;  /* 0x000000080c0b7824 */ /* 0x042fe400078e00ff */
[----:B------:R-:W-:Y:S01]  /*6ee0*/  IMAD.SHL.U32 R12, R12, 0x200, RZ ;  /* 0x000002000c0c7824 */ /* 0x000fe200078e00ff */
[----:B------:R-:W-:Y:S01]  /*6ef0*/  SHF.R.S32.HI R9, RZ, 0x6, R4 ;  /* 0x00000006ff097819 */ /* 0x000fe20000011404 */
[----:B------:R-:W-:Y:S01]  /*6f00*/  IMAD.MOV.U32 R3, RZ, RZ, 0x1 ;  /* 0x00000001ff037424 */ /* 0x000fe200078e00ff */
[----:B------:R-:W-:Y:S02]  /*6f10*/  LOP3.LUT R11, R11, 0x38, RZ, 0xc0, !PT ;  /* 0x000000380b0b7812 */ /* 0x000fe400078ec0ff */
[----:B------:R-:W-:Y:S01]  /*6f20*/  LOP3.LUT R12, R12, 0xe00, RZ, 0xc0, !PT ;  /* 0x00000e000c0c7812 */ /* 0x000fe200078ec0ff */
[----:B------:R-:W-:-:S07]  /*6f30*/  VIADD R13, R9, 0x1 ;  /* 0x00000001090d7836 */ /* 0x000fce0000000000 */
.L_x_177:
[----:B------:R-:W-:-:S03]  /*6f40*/  UMOV UR7, 0xffffffff ;  /* 0xffffffff00077882 */ /* 0x000fc60000000000 */
[----:B------:R-:W-:Y:S05]  /*6f50*/  BRA.DIV UR7, `(.L_x_167) ;  /* 0x0000000e07ec7947 */ /* 0x000fea000b800000 */
[----:B------:R-:W-:-:S13]  /*6f60*/  ELECT P6, URZ, PT ;  /* 0x00000000003f782f */ /* 0x000fda00038c0000 */
.L_x_188:
[----:B------:R-:W-:Y:S04]  /*6f70*/  BSSY B1, `(.L_x_168) ;  /* 0x000004a000017945 */ /* 0x000fe80003800000 */
[----:B------:R-:W-:Y:S05]  /*6f80*/  @!P6 BRA `(.L_x_169) ;  /* 0x000000040020e947 */ /* 0x000fea0003800000 */
[----:B------:R-:W0:Y:S02]  /*6f90*/  LDC R4, c[0x0][0x28c] ;  /* 0x0000a300ff047b82 */ /* 0x000e240000000800 */
[----:B0-----:R-:W-:-:S13]  /*6fa0*/  ISETP.GE.AND P0, PT, R4, 0x1, PT ;  /* 0x000000010400780c */ /* 0x001fda0003f06270 */
[----:B------:R-:W-:Y:S05]  /*6fb0*/  @!P0 BRA `(.L_x_169) ;  /* 0x0000000400148947 */ /* 0x000fea0003800000 */
[----:B------:R-:W-:Y:S02]  /*6fc0*/  IMAD.SHL.U32 R21, R21, 0x80, RZ ;  /* 0x0000008015157824 */ /* 0x000fe400078e00ff */
[----:B------:R-:W-:Y:S02]  /*6fd0*/  IMAD.SHL.U32 R22, R20, 0x80, RZ ;  /* 0x0000008014167824 */ /* 0x000fe400078e00ff */
[----:B------:R-:W-:Y:S02]  /*6fe0*/  IMAD.MOV.U32 R25, RZ, RZ, RZ ;  /* 0x000000ffff197224 */ /* 0x000fe400078e00ff */
[----:B------:R-:W-:Y:S02]  /*6ff0*/  IMAD.MOV.U32 R4, RZ, RZ, R11 ;  /* 0x000000ffff047224 */ /* 0x000fe400078e000b */
[----:B------:R-:W-:Y:S02]  /*7000*/  IMAD.MOV.U32 R5, RZ, RZ, R13 ;  /* 0x000000ffff057224 */ /* 0x000fe400078e000d */
[----:B------:R-:W-:-:S02]  /*7010*/  IMAD.MOV.U32 R7, RZ, RZ, R3 ;  /* 0x000000ffff077224 */ /* 0x000fc400078e0003 */
[----:B------:R-:W-:Y:S02]  /*7020*/  IMAD.MOV.U32 R15, RZ, RZ, R8 ;  /* 0x000000ffff0f7224 */ /* 0x000fe400078e0008 */
[----:B------:R-:W-:Y:S02]  /*7030*/  VIADD R26, R21, 0x40 ;  /* 0x00000040151a7836 */ /* 0x000fe40000000000 */
[----:B------:R-:W-:-:S07]  /*7040*/  VIADD R27, R22, 0x40 ;  /* 0x00000040161b7836 */ /* 0x000fce0000000000 */
.L_x_172:
[----:B------:R-:W0:Y:S01]  /*7050*/  S2R R23, SR_CgaCtaId ;  /* 0x0000000000177919 */ /* 0x000e220000008800 */
[----:B------:R-:W-:Y:S02]  /*7060*/  MOV R14, 0x400 ;  /* 0x00000400000e7802 */ /* 0x000fe40000000f00 */
[----:B------:R-:W-:-:S13]  /*7070*/  ISETP.NE.AND P1, PT, R0, RZ, PT ;  /* 0x000000ff0000720c */ /* 0x000fda0003f25270 */
[----:B------:R-:W1:Y:S01]  /*7080*/  @!P1 LDC R20, c[0x0][0x500] ;  /* 0x00014000ff149b82 */ /* 0x000e620000000800 */
[----:B0-----:R-:W-:Y:S02]  /*7090*/  LEA R24, R23, R14, 0x18 ;  /* 0x0000000e17187211 */ /* 0x001fe400078ec0ff */
[----:B------:R-:W-:-:S03]  /*70a0*/  SHF.L.U32 R14, R7, 0x1f, RZ ;  /* 0x0000001f070e7819 */ /* 0x000fc600000006ff */
[----:B------:R-:W-:-:S04]  /*70b0*/  IMAD R23, R15, 0x8, R24 ;  /* 0x000000080f177824 */ /* 0x000fc800078e0218 */
[----:B------:R-:W0:Y:S02]  /*70c0*/  SYNCS.PHASECHK.TRANS64.TRYWAIT P0, [R23+URZ+0x20], R14 ;  /* 0x0000200e170075a7 */ /* 0x000e24000800017f */
[----:B01----:R-:W-:Y:S05]  /*70d0*/  @!P0 BRA `(.L_x_170) ;  /* 0x0000000c00ac8947 */ /* 0x003fea0003800000 */
.L_x_189:
[----:B0-----:R-:W-:Y:S01]  /*70e0*/  PRMT R14, R19, 0x9910, RZ ;  /* 0x00009910130e7816 */ /* 0x001fe200000000ff */
[----:B------:R0:W-:Y:S03]  /*70f0*/  @!P1 SYNCS.ARRIVE.TRANS64 RZ, [R23+URZ], R20 ;  /* 0x0000001417ff99a7 */ /* 0x0001e6000800003f */
[----:B------:R-:W-:-:S13]  /*7100*/  ISETP.NE.AND P0, PT, R14, 0x2, PT ;  /* 0x000000020e00780c */ /* 0x000fda0003f05270 */
[----:B0-----:R-:W-:Y:S05]  /*7110*/  @P0 BRA `(.L_x_171) ;  /* 0x0000000000040947 */ /* 0x001fea0003800000 */
[----:B------:R-:W-:Y:S01]  /*7120*/  BPT.TRAP 0x1 ;  /* 0x000000040000795c */ /* 0x000fe20000300000 */
.L_x_171:
[----:B------:R-:W-:Y:S01]  /*7130*/  IMAD R14, R15, 0x2000, R12 ;  /* 0x000020000f0e7824 */ /* 0x000fe200078e020c */
[----:B------:R-:W-:Y:S01]  /*7140*/  R2UR UR33, R23 ;  /* 0x00000000172172ca */ /* 0x000fe200000e0000 */
[--C-:B------:R-:W-:Y:S01]  /*7150*/  IMAD R20, R15, 0x4000, R24.reuse ;  /* 0x000040000f147824 */ /* 0x100fe200078e0218 */
[----:B------:R-:W-:Y:S01]  /*7160*/  R2UR UR36, R6 ;  /* 0x00000000062472ca */ /* 0x000fe200000e0000 */
[----:B------:R-:W-:Y:S01]  /*7170*/  IMAD R14, R14, 0x2, R24 ;  /* 0x000000020e0e7824 */ /* 0x000fe200078e0218 */
[----:B------:R-:W-:Y:S01]  /*7180*/  R2UR UR35, R25 ;  /* 0x00000000192372ca */ /* 0x000fe200000e0000 */
[----:B------:R-:W-:Y:S01]  /*7190*/  VIADD R5, R5, 0xffffffff ;  /* 0xffffffff05057836 */ /* 0x000fe20000000000 */
[----:B------:R-:W-:Y:S01]  /*71a0*/  R2UR UR24, R20 ;  /* 0x00000000141872ca */ /* 0x000fe200000e0000 */
[----:B------:R-:W-:Y:S01]  /*71b0*/  UIADD3 UR14, UP0, UR42, 0xf0, URZ ;  /* 0x000000f02a0e7890 */ /* 0x000fe2000ff1e03f */
[----:B------:R-:W-:Y:S01]  /*71c0*/  R2UR UR8, R14 ;  /* 0x000000000e0872ca */ /* 0x000fe200000e0000 */
[----:B------:R-:W-:Y:S01]  /*71d0*/  UIADD3 UR22, UP1, UR42, 0x1f0, URZ ;  /* 0x000001f02a167890 */ /* 0x000fe2000ff3e03f */
[----:B------:R-:W-:Y:S01]  /*71e0*/  R2UR UR34, R21 ;  /* 0x00000000152272ca */ /* 0x000fe200000e0000 */
[----:B------:R-:W-:Y:S01]  /*71f0*/  UIADD3.X UR15, URZ, UR43, URZ, UP0, !UPT ;  /* 0x0000002b3f0f7290 */ /* 0x000fe200087fe43f */
[----:B------:R-:W-:Y:S01]  /*7200*/  R2UR UR26, R26 ;  /* 0x000000001a1a72ca */ /* 0x000fe200000e0000 */
[----:B------:R-:W-:Y:S01]  /*7210*/  UIADD3.X UR23, URZ, UR43, URZ, UP1, !UPT ;  /* 0x0000002b3f177290 */ /* 0x000fe20008ffe43f */
[----:B------:R-:W-:Y:S01]  /*7220*/  R2UR UR19, R4 ;  /* 0x00000000041372ca */ /* 0x000fe200000e0000 */
[----:B------:R-:W-:Y:S01]  /*7230*/  VIADD R15, R15, 0x1 ;  /* 0x000000010f0f7836 */ /* 0x000fe20000000000 */
[----:B------:R-:W-:Y:S01]  /*7240*/  R2UR UR18, R22 ;  /* 0x00000000161272ca */ /* 0x000fe200000e0000 */
[----:B------:R-:W-:Y:S01]  /*7250*/  UMOV UR30, 0x0 ;  /* 0x00000000001e7882 */ /* 0x000fe20000000000 */
[----:B------:R-:W-:Y:S01]  /*7260*/  R2UR UR10, R27 ;  /* 0x000000001b0a72ca */ /* 0x000fe200000e0000 */
[----:B------:R-:W-:Y:S01]  /*7270*/  UIADD3 UR32, UR24, 0x100, URZ ;  /* 0x0000010018207890 */ /* 0x000fe2000fffe03f */
[----:B------:R-:W-:Y:S01]  /*7280*/  ISETP.GT.AND P1, PT, R5, 0x1, PT ;  /* 0x000000010500780c */ /* 0x000fe20003f24270 */
[----:B------:R-:W-:Y:S01]  /*7290*/  UIADD3 UR24, UR24, 0x2100, URZ ;  /* 0x0000210018187890 */ /* 0x000fe2000fffe03f */
[----:B------:R-:W-:Y:S01]  /*72a0*/  ISETP.NE.AND P0, PT, R15, 0x4, PT ;  /* 0x000000040f00780c */ /* 0x000fe20003f05270 */
[----:B------:R-:W-:Y:S01]  /*72b0*/  UIADD3 UR16, UR8, 0x10100, URZ ;  /* 0x0001010008107890 */ /* 0x000fe2000fffe03f */
[----:B------:R-:W-:Y:S01]  /*72c0*/  VIADD R4, R4, 0x40 ;  /* 0x0000004004047836 */ /* 0x000fe20000000000 */
[----:B------:R-:W-:Y:S01]  /*72d0*/  UIADD3 UR8, UR8, 0x12100, URZ ;  /* 0x0001210008087890 */ /* 0x000fe2000fffe03f */
[----:B------:R-:W-:Y:S01]  /*72e0*/  SEL R14, RZ, 0x1, P0 ;  /* 0x00000001ff0e7807 */ /* 0x000fe20000000000 */
[----:B------:R-:W-:Y:S01]  /*72f0*/  UMOV UR31, 0x10000000 ;  /* 0x10000000001f7882 */ /* 0x000fe20000000000 */
[----:B------:R-:W-:Y:S01]  /*7300*/  UMOV UR25, UR33 ;  /* 0x0000002100197c82 */ /* 0x000fe20008000000 */
[----:B------:R-:W-:Y:S01]  /*7310*/  UMOV UR28, UR36 ;  /* 0x00000024001c7c82 */ /* 0x000fe20008000000 */
[----:B------:R-:W-:Y:S01]  /*7320*/  UMOV UR27, UR35 ;  /* 0x00000023001b7c82 */ /* 0x000fe20008000000 */
[----:B------:R-:W-:Y:S01]  /*7330*/  UMOV UR7, 0xff0000 ;  /* 0x00ff000000077882 */ /* 0x000fe20000000000 */
[----:B------:R0:W-:Y:S01]  /*7340*/  UTMALDG.3D [UR32], [UR14], desc[UR30] ;  /* 0x00001e200e0075b4 */ /* 0x0001e20008011000 */
[----:B------:R-:W-:Y:S01]  /*7350*/  UMOV UR17, UR33 ;  /* 0x0000002100117c82 */ /* 0x000fe20008000000 */
[----:B------:R-:W-:Y:S01]  /*7360*/  UMOV UR20, UR36 ;  /* 0x0000002400147c82 */ /* 0x000fe20008000000 */
[----:B------:R-:W-:Y:S01]  /*7370*/  UMOV UR9, UR33 ;  /* 0x0000002100097c82 */ /* 0x000fe20008000000 */
[----:B------:R-:W-:Y:S01]  /*7380*/  UMOV UR11, UR19 ;  /* 0x00000013000b7c82 */ /* 0x000fe20008000000 */
[----:B------:R-:W-:Y:S01]  /*7390*/  UMOV UR12, UR36 ;  /* 0x00000024000c7c82 */ /* 0x000fe20008000000 */
[----:B------:R-:W-:Y:S01]  /*73a0*/  LOP3.LUT R7, R7, R14, RZ, 0x3c, !PT ;  /* 0x0000000e07077212 */ /* 0x000fe200078e3cff */
[----:B------:R-:W-:Y:S01]  /*73b0*/  VIADD R25, R25, 0x40 ;  /* 0x0000004019197836 */ /* 0x000fe20000000000 */
[----:B------:R0:W-:Y:S01]  /*73c0*/  UTMALDG.3D [UR24], [UR14], desc[UR30] ;  /* 0x00001e180e0075b4 */ /* 0x0001e20008011000 */
[----:B------:R-:W-:Y:S01]  /*73d0*/  SEL R15, R15, RZ, P0 ;  /* 0x000000ff0f0f7207 */ /* 0x000fe20000000000 */
[----:B------:R0:W-:Y:S01]  /*73e0*/  UTMALDG.3D.MULTICAST [UR16], [UR22], UR7, desc[UR30] ;  /* 0x00001e10160073b4 */ /* 0x0001e20008011807 */
[----:B------:R0:W-:Y:S02]  /*73f0*/  UTMALDG.3D.MULTICAST [UR8], [UR22], UR7, desc[UR30] ;  /* 0x00001e08160073b4 */ /* 0x0001e40008011807 */
[----:B0-----:R-:W-:Y:S05]  /*7400*/  @P1 BRA `(.L_x_172) ;  /* 0xfffffffc00101947 */ /* 0x001fea000383ffff */
.L_x_169:
[----:B------:R-:W-:Y:S05]  /*7410*/  BSYNC B1 ;  /* 0x0000000000017941 */ /* 0x000fea0003800000 */
.L_x_168:
[----:B------:R-:W-:Y:S01]  /*7420*/  LOP3.LUT P1, RZ, R10, 0xff, RZ, 0xc0, !PT ;  /* 0x000000ff0aff7812 */ /* 0x000fe2000782c0ff */
[----:B------:R-:W-:Y:S01]  /*7430*/  IMAD.IADD R8, R9, 0x1, R8 ;  /* 0x0000000109087824 */ /* 0x000fe200078e0208 */
[----:B------:R-:W-:Y:S01]  /*7440*/  IADD3 R16, P2, R16, UR38, RZ ;  /* 0x0000002610107c10 */ /* 0x000fe2000ff5e0ff */
[----:B------:R-:W-:Y:S01]  /*7450*/  ULDC.64 UR8, c[0x0][0x650] ;  /* 0x0001940000087ab9 */ /* 0x000fe20000000a00 */
[----:B------:R-:W-:Y:S01]  /*7460*/  BSSY B1, `(.L_x_173) ;  /* 0x000006d000017945 */ /* 0x000fe20003800000 */
[----:B------:R-:W-:Y:S01]  /*7470*/  IMAD.MOV.U32 R21, RZ, RZ, -0x1 ;  /* 0xffffffffff157424 */ /* 0x000fe200078e00ff */
[----:B------:R-:W-:Y:S01]  /*7480*/  SHF.R.U32.HI R4, RZ, 0x2, R8 ;  /* 0x00000002ff047819 */ /* 0x000fe20000011608 */
[----:B------:R-:W-:Y:S01]  /*7490*/  IMAD.MOV.U32 R20, RZ, RZ, -0x1 ;  /* 0xffffffffff147424 */ /* 0x000fe200078e00ff */
[----:B------:R-:W-:Y:S02]  /*74a0*/  ISETP.GT.U32.AND P0, PT, R8, 0x3, PT ;  /* 0x000000030800780c */ /* 0x000fe40003f04070 */
[----:B------:R-:W-:-:S02]  /*74b0*/  LOP3.LUT R4, R4, 0x1, RZ, 0xc0, !PT ;  /* 0x0000000104047812 */ /* 0x000fc400078ec0ff */
[----:B------:R-:W-:Y:S01]  /*74c0*/  ISETP.LT.U32.AND P0, PT, R9, 0x4, P0 ;  /* 0x000000040900780c */ /* 0x000fe20000701070 */
[----:B------:R-:W0:Y:S01]  /*74d0*/  @P1 S2R R6, SR_CgaCtaId ;  /* 0x0000000000061919 */ /* 0x000e220000008800 */
[----:B------:R-:W-:Y:S02]  /*74e0*/  @P1 MOV R5, 0x400 ;  /* 0x0000040000051802 */ /* 0x000fe40000000f00 */
[----:B------:R-:W-:Y:S02]  /*74f0*/  IADD3.X R17, R17, UR41, RZ, P2, !PT ;  /* 0x0000002911117c10 */ /* 0x000fe400097fe4ff */
[----:B------:R-:W-:Y:S02]  /*7500*/  ISETP.GE.U32.AND P2, PT, R16, UR8, PT ;  /* 0x0000000810007c0c */ /* 0x000fe4000bf46070 */
[----:B------:R-:W-:Y:S02]  /*7510*/  LOP3.LUT R8, R8, 0x3, RZ, 0xc0, !PT ;  /* 0x0000000308087812 */ /* 0x000fe400078ec0ff */
[----:B------:R-:W-:-:S02]  /*7520*/  PRMT R10, RZ, 0x7610, R10 ;  /* 0x00007610ff0a7816 */ /* 0x000fc4000000000a */
[----:B0-----:R-:W-:Y:S01]  /*7530*/  @P1 LEA R5, R6, R5, 0x18 ;  /* 0x0000000506051211 */ /* 0x001fe200078ec0ff */
[----:B------:R-:W-:-:S03]  /*7540*/  IMAD.MOV.U32 R6, RZ, RZ, -0x1 ;  /* 0xffffffffff067424 */ /* 0x000fc600078e00ff */
[----:B------:R0:W-:Y:S01]  /*7550*/  @P1 SYNCS.ARRIVE.TRANS64.A1T0 RZ, [R5+URZ+0x58], RZ ;  /* 0x000058ff05ff19a7 */ /* 0x0001e2000810003f */
[----:B------:R-:W-:Y:S02]  /*7560*/  ISETP.NE.U32.AND P1, PT, R4, 0x1, PT ;  /* 0x000000010400780c */ /* 0x000fe40003f25070 */
[----:B------:R-:W-:Y:S02]  /*7570*/  SEL R4, RZ, 0x1, !P0 ;  /* 0x00000001ff047807 */ /* 0x000fe40004000000 */
[----:B------:R-:W-:Y:S02]  /*7580*/  ISETP.GE.U32.AND.EX P0, PT, R17, UR9, PT, P2 ;  /* 0x0000000911007c0c */ /* 0x000fe4000bf06120 */
[----:B------:R-:W-:-:S04]  /*7590*/  ISETP.GT.U32.AND P1, PT, R9, 0x3, !P1 ;  /* 0x000000030900780c */ /* 0x000fc80004f24070 */
[----:B0-----:R-:W-:-:S04]  /*75a0*/  SEL R5, RZ, 0x1, !P1 ;  /* 0x00000001ff057807 */ /* 0x001fc80004800000 */
[--C-:B------:R-:W-:Y:S02]  /*75b0*/  LOP3.LUT R3, R5, R3, R4.reuse, 0x96, !PT ;  /* 0x0000000305037212 */ /* 0x100fe400078e9604 */
[----:B------:R-:W-:Y:S01]  /*75c0*/  PRMT R4, RZ, 0x7610, R4 ;  /* 0x00007610ff047816 */ /* 0x000fe20000000004 */
[----:B------:R-:W-:Y:S06]  /*75d0*/  @P0 BRA `(.L_x_174) ;  /* 0x0000000400540947 */ /* 0x000fec0003800000 */
[----:B------:R-:W0:Y:S01]  /*75e0*/  S2R R15, SR_CTAID.X ;  /* 0x00000000000f7919 */ /* 0x000e220000002500 */
[----:B------:R-:W-:Y:S01]  /*75f0*/  ULDC.64 UR8, c[0x0][0x628] ;  /* 0x00018a0000087ab9 */ /* 0x000fe20000000a00 */
[----:B------:R-:W-:Y:S01]  /*7600*/  ULDC UR10, c[0x0][0x630] ;  /* 0x00018c00000a7ab9 */ /* 0x000fe20000000800 */
[----:B------:R-:W-:Y:S01]  /*7610*/  ISETP.NE.U32.AND P0, PT, RZ, UR8, PT ;  /* 0x00000008ff007c0c */ /* 0x000fe2000bf05070 */
[----:B------:R-:W1:Y:S01]  /*7620*/  S2R R20, SR_CTAID.Y ;  /* 0x0000000000147919 */ /* 0x000e620000002600 */
[----:B------:R-:W-:Y:S01]  /*7630*/  ULDC UR11, c[0x0][0x150] ;  /* 0x00005400000b7ab9 */ /* 0x000fe20000000800 */
[----:B------:R-:W-:Y:S01]  /*7640*/  IMAD.MOV.U32 R4, RZ, RZ, R16 ;  /* 0x000000ffff047224 */ /* 0x000fe200078e0010 */
[----:B------:R-:W-:Y:S01]  /*7650*/  ISETP.NE.AND.EX P0, PT, RZ, UR9, PT, P0 ;  /* 0x00000009ff007c0c */ /* 0x000fe2000bf05300 */
[----:B------:R-:W-:Y:S01]  /*7660*/  IMAD.MOV.U32 R5, RZ, RZ, R17 ;  /* 0x000000ffff057224 */ /* 0x000fe200078e0011 */
[----:B0-----:R-:W-:-:S11]  /*7670*/  I2FP.F32.U32 R22, R15 ;  /* 0x0000000f00167245 */ /* 0x001fd60000201000 */
[----:B------:R-:W-:Y:S05]  /*7680*/  @!P0 BRA `(.L_x_175) ;  /* 0x0000000000288947 */ /* 0x000fea0003800000 */
[----:B------:R-:W-:Y:S02]  /*7690*/  ULDC UR7, c[0x0][0x634] ;  /* 0x00018d0000077ab9 */ /* 0x000fe40000000800 */
[----:B------:R-:W-:-:S05]  /*76a0*/  IADD3 R5, P0, R16, UR7, RZ ;  /* 0x0000000710057c10 */ /* 0x000fca000ff1e0ff */
[----:B------:R-:W-:-:S04]  /*76b0*/  IMAD.X R21, RZ, RZ, R17, P0 ;  /* 0x000000ffff157224 */ /* 0x000fc800000e0611 */
[----:B------:R-:W-:-:S04]  /*76c0*/  IMAD.WIDE.U32 R6, R21, UR8, RZ ;  /* 0x0000000815067c25 */ /* 0x000fc8000f8e00ff */
[----:B------:R-:W-:-:S04]  /*76d0*/  IMAD.WIDE.U32 R6, P0, R5, UR9, R6 ;  /* 0x0000000905067c25 */ /* 0x000fc8000f800006 */
[----:B------:R-:W-:-:S04]  /*76e0*/  IMAD.WIDE.U32 R4, R5, UR8, RZ ;  /* 0x0000000805047c25 */ /* 0x000fc8000f8e00ff */
[----:B------:R-:W-:Y:S01]  /*76f0*/  IMAD.MOV.U32 R4, RZ, RZ, R7 ;  /* 0x000000ffff047224 */ /* 0x000fe200078e0007 */
[----:B------:R-:W-:Y:S01]  /*7700*/  IADD3 RZ, P1, R5, R6, RZ ;  /* 0x0000000605ff7210 */ /* 0x000fe20007f3e0ff */
[----:B------:R-:W-:-:S04]  /*7710*/  IMAD.X R5, RZ, RZ, RZ, P0 ;  /* 0x000000ffff057224 */ /* 0x000fc800000e06ff */
[----:B------:R-:W-:-:S08]  /*7720*/  IMAD.WIDE.U32.X R4, R21, UR9, R4, P1 ;  /* 0x0000000915047c25 */ /* 0x000fd000088e0404 */
.L_x_175:
[--C-:B------:R-:W-:Y:S01]  /*7730*/  SHF.R.U64 R14, R4, UR10, R5.reuse ;  /* 0x0000000a040e7c19 */ /* 0x100fe20008001205 */
[----:B------:R-:W-:Y:S01]  /*7740*/  FMUL R22, R22, UR11 ;  /* 0x0000000b16167c20 */ /* 0x000fe20008400000 */
[----:B------:R-:W-:Y:S01]  /*7750*/  SHF.R.U32.HI R4, RZ, UR10, R5 ;  /* 0x0000000aff047c19 */ /* 0x000fe20008011605 */
[----:B------:R-:W0:Y:S01]  /*7760*/  LDC R6, c[0x0][0x144] ;  /* 0x00005100ff067b82 */ /* 0x000e220000000800 */
[----:B------:R-:W-:Y:S01]  /*7770*/  IADD3 R5, P0, RZ, -R14, RZ ;  /* 0x8000000eff057210 */ /* 0x000fe20007f1e0ff */
[----:B------:R-:W-:Y:S01]  /*7780*/  ULDC UR7, c[0x0][0x154] ;  /* 0x0000550000077ab9 */ /* 0x000fe20000000800 */
[----:B-1----:R-:W-:Y:S01]  /*7790*/  I2FP.F32.U32 R7, R20 ;  /* 0x0000001400077245 */ /* 0x002fe20000201000 */
[----:B------:R-:W1:Y:S01]  /*77a0*/  F2I.U32.TRUNC.NTZ R22, R22 ;  /* 0x0000001600167305 */ /* 0x000e62000020f000 */
[----:B------:R-:W-:Y:S01]  /*77b0*/  ULDC.64 UR8, c[0x0][0x620] ;  /* 0x0001880000087ab9 */ /* 0x000fe20000000a00 */
[----:B------:R-:W-:Y:S01]  /*77c0*/  IMAD.X R4, RZ, RZ, ~R4, P0 ;  /* 0x000000ffff047224 */ /* 0x000fe200000e0e04 */
[----:B------:R-:W-:Y:S01]  /*77d0*/  ISETP.NE.AND P2, PT, R2, 0x1, PT ;  /* 0x000000010200780c */ /* 0x000fe20003f45270 */
[----:B------:R-:W-:Y:S01]  /*77e0*/  FMUL R23, R7, UR7 ;  /* 0x0000000707177c20 */ /* 0x000fe20008400000 */
[----:B------:R-:W2:Y:S01]  /*77f0*/  LDC R25, c[0x0][0x148] ;  /* 0x00005200ff197b82 */ /* 0x000ea20000000800 */
[----:B------:R-:W-:Y:S01]  /*7800*/  IMAD R4, R4, UR8, RZ ;  /* 0x0000000804047c24 */ /* 0x000fe2000f8e02ff */
[----:B------:R-:W-:-:S03]  /*7810*/  ULDC UR7, c[0x0][0x618] ;  /* 0x0001860000077ab9 */ /* 0x000fc60000000800 */
[----:B------:R-:W3:Y:S01]  /*7820*/  F2I.U32.TRUNC.NTZ R23, R23 ;  /* 0x0000001700177305 */ /* 0x000ee2000020f000 */
[C---:B------:R-:W-:Y:S02]  /*7830*/  IMAD R7, R5.reuse, UR9, R4 ;  /* 0x0000000905077c24 */ /* 0x040fe4000f8e0204 */
[----:B------:R-:W-:Y:S01]  /*7840*/  IMAD.WIDE.U32 R4, R5, UR8, R16 ;  /* 0x0000000805047c25 */ /* 0x000fe2000f8e0010 */
[----:B------:R-:W-:Y:S02]  /*7850*/  ULDC.64 UR8, c[0x0][0x640] ;  /* 0x0001900000087ab9 */ /* 0x000fe40000000a00 */
[----:B------:R-:W-:Y:S01]  /*7860*/  ISETP.NE.U32.AND P0, PT, RZ, UR8, PT ;  /* 0x00000008ff007c0c */ /* 0x000fe2000bf05070 */
[----:B------:R-:W-:Y:S02]  /*7870*/  IMAD.IADD R5, R5, 0x1, R7 ;  /* 0x0000000105057824 */ /* 0x000fe400078e0207 */
[----:B-1----:R-:W-:Y:S01]  /*7880*/  IMAD.MOV R22, RZ, RZ, -R22 ;  /* 0x000000ffff167224 */ /* 0x002fe200078e0a16 */
[----:B------:R-:W-:-:S02]  /*7890*/  ISETP.NE.AND.EX P0, PT, RZ, UR9, PT, P0 ;  /* 0x00000009ff007c0c */ /* 0x000fc4000bf05300 */
[----:B------:R-:W-:Y:S01]  /*78a0*/  SHF.R.U64 R21, R4, UR7, R5 ;  /* 0x0000000704157c19 */ /* 0x000fe20008001205 */
[----:B0-----:R-:W-:Y:S01]  /*78b0*/  IMAD R15, R6, R22, R15 ;  /* 0x00000016060f7224 */ /* 0x001fe200078e020f */
[----:B------:R-:W-:Y:S01]  /*78c0*/  SHF.R.U32.HI R4, RZ, UR7, R5 ;  /* 0x00000007ff047c19 */ /* 0x000fe20008011605 */
[----:B------:R-:W-:Y:S01]  /*78d0*/  ULDC UR7, c[0x0][0x608] ;  /* 0x0001820000077ab9 */ /* 0x000fe20000000800 */
[----:B---3--:R-:W-:Y:S02]  /*78e0*/  IMAD.MOV R6, RZ, RZ, -R23 ;  /* 0x000000ffff067224 */ /* 0x008fe400078e0a17 */
[--C-:B------:R-:W-:Y:S02]  /*78f0*/  SHF.R.U64 R22, R21, UR7, R4.reuse ;  /* 0x0000000715167c19 */ /* 0x100fe40008001204 */
[----:B------:R-:W-:Y:S01]  /*7900*/  SHF.R.U32.HI R5, RZ, UR7, R4 ;  /* 0x00000007ff057c19 */ /* 0x000fe20008011604 */
[----:B------:R-:W-:Y:S01]  /*7910*/  ULDC UR7, c[0x0][0x658] ;  /* 0x0001960000077ab9 */ /* 0x000fe20000000800 */
[----:B--2---:R-:W-:-:S02]  /*7920*/  @P2 IMAD R15, R25, R6, R20 ;  /* 0x00000006190f2224 */ /* 0x004fc400078e0214 */
[--C-:B------:R-:W-:Y:S02]  /*7930*/  SHF.R.U64 R20, R22, UR7, R5.reuse ;  /* 0x0000000716147c19 */ /* 0x100fe40008001205 */
[----:B------:R-:W-:-:S03]  /*7940*/  SHF.R.U32.HI R23, RZ, UR7, R5 ;  /* 0x00000007ff177c19 */ /* 0x000fc60008011605 */
[----:B------:R-:W-:Y:S02]  /*7950*/  IMAD.MOV.U32 R6, RZ, RZ, R20 ;  /* 0x000000ffff067224 */ /* 0x000fe400078e0014 */
[----:B------:R-:W-:Y:S01]  /*7960*/  IMAD.MOV.U32 R5, RZ, RZ, R23 ;  /* 0x000000ffff057224 */ /* 0x000fe200078e0017 */
[----:B------:R-:W-:Y:S06]  /*7970*/  @!P0 BRA `(.L_x_176) ;  /* 0x00000000002c8947 */ /* 0x000fec0003800000 */
        /* <DEDUP_REMOVED lines=9> */
[----:B------:R-:W-:-:S04]  /*7a10*/  IMAD.WIDE.U32.X R4, R23, UR9, R4, P1 ;  /* 0x0000000917047c25 */ /* 0x000fc800088e0404 */
[----:B------:R-:W-:-:S07]  /*7a20*/  IMAD.MOV.U32 R6, RZ, RZ, R4 ;  /* 0x000000ffff067224 */ /* 0x000fce00078e0004 */
.L_x_176:
[----:B------:R-:W-:Y:S01]  /*7a30*/  ULDC UR7, c[0x0][0x648] ;  /* 0x0001920000077ab9 */ /* 0x000fe20000000800 */
[----:B------:R-:W-:Y:S01]  /*7a40*/  LOP3.LUT R4, R22, UR6, RZ, 0xc0, !PT ;  /* 0x0000000616047c12 */ /* 0x000fe2000f8ec0ff */
[----:B------:R-:W-:Y:S01]  /*7a50*/  ULDC UR8, c[0x0][0x610] ;  /* 0x0001840000087ab9 */ /* 0x000fe20000000800 */
[----:B------:R-:W-:Y:S01]  /*7a60*/  SHF.R.U64 R5, R6, UR7, R5 ;  /* 0x0000000706057c19 */ /* 0x000fe20008001205 */
[----:B------:R-:W-:Y:S01]  /*7a70*/  ULDC UR7, c[0x0][0x638] ;  /* 0x00018e0000077ab9 */ /* 0x000fe20000000800 */
[----:B------:R-:W-:-:S03]  /*7a80*/  LOP3.LUT R21, R21, UR4, RZ, 0xc0, !PT ;  /* 0x0000000415157c12 */ /* 0x000fc6000f8ec0ff */
[----:B------:R-:W-:Y:S02]  /*7a90*/  IMAD.MOV R7, RZ, RZ, -R5 ;  /* 0x000000ffff077224 */ /* 0x000fe400078e0a05 */
[----:B------:R-:W-:Y:S02]  /*7aa0*/  IMAD R4, R5, UR5, R4 ;  /* 0x0000000505047c24 */ /* 0x000fe4000f8e0204 */
[----:B------:R-:W-:Y:S01]  /*7ab0*/  IMAD R20, R7, UR7, R20 ;  /* 0x0000000707147c24 */ /* 0x000fe2000f8e0214 */
[----:B------:R-:W-:Y:S01]  /*7ac0*/  ULDC UR7, c[0x0][0x600] ;  /* 0x0001800000077ab9 */ /* 0x000fe20000000800 */
[----:B------:R-:W-:Y:S02]  /*7ad0*/  IMAD R15, R4, UR8, R15 ;  /* 0x00000008040f7c24 */ /* 0x000fe4000f8e020f */
[----:B------:R-:W-:Y:S02]  /*7ae0*/  IMAD R6, R20, UR7, R21 ;  /* 0x0000000714067c24 */ /* 0x000fe4000f8e0215 */
[----:B------:R-:W-:-:S03]  /*7af0*/  IMAD.MOV.U32 R4, RZ, RZ, 0x1 ;  /* 0x00000001ff047424 */ /* 0x000fc600078e00ff */
[----:B------:R-:W-:Y:S02]  /*7b00*/  SEL R20, R6, R15, !P2 ;  /* 0x0000000f06147207 */ /* 0x000fe40005000000 */
[----:B------:R-:W-:Y:S01]  /*7b10*/  SEL R21, R15, R6, !P2 ;  /* 0x000000060f157207 */ /* 0x000fe20005000000 */
[----:B------:R-:W-:-:S07]  /*7b20*/  IMAD.MOV.U32 R6, RZ, RZ, R14 ;  /* 0x000000ffff067224 */ /* 0x000fce00078e000e */
.L_x_174:
[----:B------:R-:W-:Y:S05]  /*7b30*/  BSYNC B1 ;  /* 0x0000000000017941 */ /* 0x000fea0003800000 */
.L_x_173:
[----:B------:R-:W-:-:S13]  /*7b40*/  LOP3.LUT P0, RZ, R4, 0xff, RZ, 0xc0, !PT ;  /* 0x000000ff04ff7812 */ /* 0x000fda000780c0ff */
[----:B------:R-:W-:Y:S05]  /*7b50*/  @P0 BRA `(.L_x_177) ;  /* 0xfffffff000f80947 */ /* 0x000fea000383ffff */
[----:B------:R-:W-:Y:S05]  /*7b60*/  BSYNC B0 ;  /* 0x0000000000007941 */ /* 0x000fea0003800000 */
.L_x_166:
[----:B------:R-:W-:-:S03]  /*7b70*/  UMOV UR7, 0xffffffff ;  /* 0xffffffff00077882 */ /* 0x000fc60000000000 */
[----:B------:R-:W-:Y:S05]  /*7b80*/  BRA.DIV UR7, `(.L_x_178) ;  /* 0x0000000607147947 */ /* 0x000fea000b800000 */
[----:B------:R-:W-:-:S13]  /*7b90*/  ELECT P6, URZ, PT ;  /* 0x00000000003f782f */ /* 0x000fda00038c0000 */
.L_x_192:
[----:B------:R-:W-:Y:S04]  /*7ba0*/  BSSY B0, `(.L_x_179) ;  /* 0x000002b000007945 */ /* 0x000fe80003800000 */
[----:B------:R-:W-:Y:S05]  /*7bb0*/  @!P6 BRA `(.L_x_180) ;  /* 0x0000000000a4e947 */ /* 0x000fea0003800000 */
[----:B------:R-:W-:-:S04]  /*7bc0*/  LOP3.LUT R18, R18, 0x2, RZ, 0xfc, !PT ;  /* 0x0000000212127812 */ /* 0x000fc800078efcff */
[----:B------:R-:W-:-:S13]  /*7bd0*/  ISETP.NE.AND P0, PT, R18, 0x3, PT ;  /* 0x000000031200780c */ /* 0x000fda0003f05270 */
[----:B------:R-:W-:Y:S05]  /*7be0*/  @!P0 BRA `(.L_x_181) ;  /* 0x0000000000048947 */ /* 0x000fea0003800000 */
[----:B------:R-:W-:Y:S01]  /*7bf0*/  BPT.TRAP 0x1 ;  /* 0x000000040000795c */ /* 0x000fe20000300000 */
.L_x_181:
[----:B------:R-:W0:Y:S01]  /*7c00*/  S2R R5, SR_CgaCtaId ;  /* 0x0000000000057919 */ /* 0x000e220000008800 */
[----:B------:R-:W-:Y:S02]  /*7c10*/  MOV R0, 0x400 ;  /* 0x0000040000007802 */ /* 0x000fe40000000f00 */
[----:B------:R-:W-:Y:S02]  /*7c20*/  SHF.L.U32 R2, R3, 0x1f, RZ ;  /* 0x0000001f03027819 */ /* 0x000fe400000006ff */
[----:B0-----:R-:W-:-:S05]  /*7c30*/  LEA R5, R5, R0, 0x18 ;  /* 0x0000000005057211 */ /* 0x001fca00078ec0ff */
[----:B------:R-:W-:-:S04]  /*7c40*/  VIADD R5, R5, 0x20 ;  /* 0x0000002005057836 */ /* 0x000fc80000000000 */
[C---:B------:R-:W-:Y:S02]  /*7c50*/  IMAD R7, R8.reuse, 0x8, R5 ;  /* 0x0000000808077824 */ /* 0x040fe400078e0205 */
[----:B------:R-:W-:Y:S02]  /*7c60*/  VIADD R8, R8, 0x1 ;  /* 0x0000000108087836 */ /* 0x000fe40000000000 */
[----:B------:R-:W0:Y:S03]  /*7c70*/  SYNCS.PHASECHK.TRANS64.TRYWAIT P0, [R7+URZ], R2 ;  /* 0x00000002070075a7 */ /* 0x000e26000800017f */
[----:B------:R-:W-:-:S04]  /*7c80*/  ISETP.NE.AND P1, PT, R8, 0x4, PT ;  /* 0x000000040800780c */ /* 0x000fc80003f25270 */
[----:B------:R-:W-:Y:S02]  /*7c90*/  SEL R0, RZ, 0x1, P1 ;  /* 0x00000001ff007807 */ /* 0x000fe40000800000 */
[----:B------:R-:W-:Y:S02]  /*7ca0*/  SEL R8, R8, RZ, P1 ;  /* 0x000000ff08087207 */ /* 0x000fe40000800000 */
[----:B------:R-:W-:-:S03]  /*7cb0*/  LOP3.LUT R9, R3, R0, RZ, 0x3c, !PT ;  /* 0x0000000003097212 */ /* 0x000fc600078e3cff */
[----:B------:R-:W-:Y:S01]  /*7cc0*/  IMAD R6, R8, 0x8, R5 ;  /* 0x0000000808067824 */ /* 0x000fe200078e0205 */
[----:B------:R-:W-:Y:S01]  /*7cd0*/  SHF.L.U32 R3, R9, 0x1f, RZ ;  /* 0x0000001f09037819 */ /* 0x000fe200000006ff */
[----:B0-----:R-:W-:Y:S06]  /*7ce0*/  @!P0 BRA `(.L_x_182) ;  /* 0x0000000000dc8947 */ /* 0x001fec0003800000 */
.L_x_193:
[----:B------:R-:W1:Y:S01]  /*7cf0*/  SYNCS.PHASECHK.TRANS64.TRYWAIT P0, [R6+URZ], R3 ;  /* 0x00000003060075a7 */ /* 0x000e62000800017f */
[----:B------:R-:W-:-:S05]  /*7d00*/  VIADD R0, R8, 0x1 ;  /* 0x0000000108007836 */ /* 0x000fca0000000000 */
[----:B------:R-:W-:-:S04]  /*7d10*/  ISETP.NE.AND P1, PT, R0, 0x4, PT ;  /* 0x000000040000780c */ /* 0x000fc80003f25270 */
[----:B0-----:R-:W-:Y:S02]  /*7d20*/  SEL R2, RZ, 0x1, P1 ;  /* 0x00000001ff027807 */ /* 0x001fe40000800000 */
[----:B------:R-:W-:Y:S02]  /*7d30*/  SEL R0, R0, RZ, P1 ;  /* 0x000000ff00007207 */ /* 0x000fe40000800000 */
[----:B------:R-:W-:-:S03]  /*7d40*/  LOP3.LUT R9, R9, R2, RZ, 0x3c, !PT ;  /* 0x0000000209097212 */ /* 0x000fc600078e3cff */
[----:B------:R-:W-:Y:S01]  /*7d50*/  IMAD R7, R0, 0x8, R5 ;  /* 0x0000000800077824 */ /* 0x000fe200078e0205 */
[----:B------:R-:W-:Y:S01]  /*7d60*/  SHF.L.U32 R4, R9, 0x1f, RZ ;  /* 0x0000001f09047819 */ /* 0x000fe200000006ff */
[----:B-1----:R-:W-:Y:S06]  /*7d70*/  @!P0 BRA `(.L_x_183) ;  /* 0x0000000000cc8947 */ /* 0x002fec0003800000 */
.L_x_194:
[----:B------:R-:W1:Y:S01]  /*7d80*/  SYNCS.PHASECHK.TRANS64.TRYWAIT P0, [R7+URZ], R4 ;  /* 0x00000004070075a7 */ /* 0x000e62000800017f */
[----:B------:R-:W-:-:S05]  /*7d90*/  VIADD R0, R0, 0x1 ;  /* 0x0000000100007836 */ /* 0x000fca0000000000 */
[----:B------:R-:W-:-:S04]  /*7da0*/  ISETP.NE.AND P1, PT, R0, 0x4, PT ;  /* 0x000000040000780c */ /* 0x000fc80003f25270 */
[----:B------:R-:W-:Y:S02]  /*7db0*/  SEL R2, RZ, 0x1, P1 ;  /* 0x00000001ff027807 */ /* 0x000fe40000800000 */
[----:B------:R-:W-:Y:S02]  /*7dc0*/  SEL R0, R0, RZ, P1 ;  /* 0x000000ff00007207 */ /* 0x000fe40000800000 */
[----:B------:R-:W-:Y:S01]  /*7dd0*/  LOP3.LUT R2, R9, R2, RZ, 0x3c, !PT ;  /* 0x0000000209027212 */ /* 0x000fe200078e3cff */
[----:B-1----:R-:W-:Y:S06]  /*7de0*/  @!P0 BRA `(.L_x_184) ;  /* 0x0000000000c48947 */ /* 0x002fec0003800000 */
.L_x_195:
[----:B------:R-:W-:Y:S01]  /*7df0*/  IMAD R5, R0, 0x8, R5 ;  /* 0x0000000800057824 */ /* 0x000fe200078e0205 */
[----:B------:R-:W-:-:S07]  /*7e00*/  SHF.L.U32 R0, R2, 0x1f, RZ ;  /* 0x0000001f02007819 */ /* 0x000fce00000006ff */
.L_x_185:
[----:B--2---:R2:W3:Y:S02]  /*7e10*/  SYNCS.PHASECHK.TRANS64.TRYWAIT P0, [R5+URZ], R0 ;  /* 0x00000000050075a7 */ /* 0x0044e4000800017f */
[----:B---3--:R-:W-:Y:S05]  /*7e20*/  @!P0 NANOSLEEP.SYNCS 0x989680 ;  /* 0x009896800000895d */ /* 0x008fea0003900000 */
[----:B------:R-:W3:Y:S02]  /*7e30*/  @!P0 SYNCS.PHASECHK.TRANS64 P0, [R5+URZ], R0 ;  /* 0x00000000050085a7 */ /* 0x000ee4000800007f */
[----:B---3--:R-:W-:Y:S05]  /*7e40*/  @!P0 BRA `(.L_x_185) ;  /* 0xfffffffc00f08947 */ /* 0x008fea000383ffff */
.L_x_180:
[----:B------:R-:W-:Y:S05]  /*7e50*/  BSYNC B0 ;  /* 0x0000000000007941 */ /* 0x000fea0003800000 */
.L_x_179:
[----:B------:R-:W-:Y:S05]  /*7e60*/  EXIT ;  /* 0x000000000000794d */ /* 0x000fea0003800000 */
.L_x_21:
[----:B-1----:R1:W2:Y:S02]  /*7e70*/  SYNCS.PHASECHK.TRANS64.TRYWAIT P1, [R3+URZ], R0 ;  /* 0x00000000030075a7 */ /* 0x0022a4000802017f */
[----:B--2---:R-:W-:Y:S05]  /*7e80*/  @!P1 NANOSLEEP.SYNCS 0x989680 ;  /* 0x009896800000995d */ /* 0x004fea0003900000 */
[----:B------:R-:W2:Y:S02]  /*7e90*/  @!P1 SYNCS.PHASECHK.TRANS64 P1, [R3+URZ], R0 ;  /* 0x00000000030095a7 */ /* 0x000ea4000802007f */
[----:B--2---:R-:W-:Y:S05]  /*7ea0*/  @!P1 BRA `(.L_x_21) ;  /* 0xfffffffc00f09947 */ /* 0x004fea000383ffff */
[----:B------:R-:W-:Y:S05]  /*7eb0*/  BRA `(.L_x_20) ;  /* 0xffffff9800387947 */ /* 0x000fea000383ffff */
.L_x_26:
[----:B-1----:R1:W2:Y:S02]  /*7ec0*/  SYNCS.PHASECHK.TRANS64.TRYWAIT P1, [R5+URZ], R4 ;  /* 0x00000004050075a7 */ /* 0x0022a4000802017f */
[----:B--2---:R-:W-:Y:S05]  /*7ed0*/  @!P1 NANOSLEEP.SYNCS 0x989680 ;  /* 0x009896800000995d */ /* 0x004fea0003900000 */
[----:B------:R-:W2:Y:S02]  /*7ee0*/  @!P1 SYNCS.PHASECHK.TRANS64 P1, [R5+URZ], R4 ;  /* 0x00000004050095a7 */ /* 0x000ea4000802007f */
[----:B--2---:R-:W-:Y:S05]  /*7ef0*/  @!P1 BRA `(.L_x_26) ;  /* 0xfffffffc00f09947 */ /* 0x004fea000383ffff */
[----:B------:R-:W-:Y:S05]  /*7f00*/  BRA `(.L_x_25) ;  /* 0xffffff9c00147947 */ /* 0x000fea000383ffff */
.L_x_167:
[----:B------:R-:W-:Y:S01]  /*7f10*/  BSSY B1, `(.L_x_186) ;  /* 0x0000006000017945 */ /* 0x000fe20003800000 */
[----:B------:R-:W-:-:S07]  /*7f20*/  IMAD.MOV.U32 R15, RZ, RZ, -0x1 ;  /* 0xffffffffff0f7424 */ /* 0x000fce00078e00ff */
[----:B------:R-:W-:Y:S05]  /*7f30*/  WARPSYNC.COLLECTIVE R15, `(.L_x_187) ;  /* 0x000000000f0c7348 */ /* 0x000fea0003c00000 */
[----:B------:R-:W-:Y:S02]  /*7f40*/  ELECT P6, UR62, PT ;  /* 0x00000000003e782f */ /* 0x000fe400038c0000 */
[----:B------:R-:W-:Y:S01]  /*7f50*/  MOV R14, UR62 ;  /* 0x0000003e000e7c02 */ /* 0x000fe20008000f00 */
[----:B------:R-:W-:Y:S10]  /*7f60*/  ENDCOLLECTIVE ;  /* 0x000000000000791b */ /* 0x000ff40003800000 */
.L_x_187:
[----:B------:R-:W-:Y:S05]  /*7f70*/  BSYNC B1 ;  /* 0x0000000000017941 */ /* 0x000fea0003800000 */
.L_x_186:
[----:B------:R-:W-:Y:S05]  /*7f80*/  BRA `(.L_x_188) ;  /* 0xffffffec00f87947 */ /* 0x000fea000383ffff */
.L_x_170:
[----:B0-----:R0:W1:Y:S02]  /*7f90*/  SYNCS.PHASECHK.TRANS64.TRYWAIT P0, [R23+URZ+0x20], R14 ;  /* 0x0000200e170075a7 */ /* 0x001064000800017f */
[----:B-1----:R-:W-:Y:S05]  /*7fa0*/  @!P0 NANOSLEEP.SYNCS 0x989680 ;  /* 0x009896800000895d */ /* 0x002fea0003900000 */
[----:B------:R-:W1:Y:S02]  /*7fb0*/  @!P0 SYNCS.PHASECHK.TRANS64 P0, [R23+URZ+0x20], R14 ;  /* 0x0000200e170085a7 */ /* 0x000e64000800007f */
[----:B-1----:R-:W-:Y:S05]  /*7fc0*/  @!P0 BRA `(.L_x_170) ;  /* 0xfffffffc00f08947 */ /* 0x002fea000383ffff */
[----:B------:R-:W-:Y:S05]  /*7fd0*/  BRA `(.L_x_189) ;  /* 0xfffffff000407947 */ /* 0x000fea000383ffff */
.L_x_178:
[----:B------:R-:W-:Y:S01]  /*7fe0*/  BSSY B0, `(.L_x_190) ;  /* 0x0000006000007945 */ /* 0x000fe20003800000 */
[----:B------:R-:W-:-:S07]  /*7ff0*/  IMAD.MOV.U32 R15, RZ, RZ, -0x1 ;  /* 0xffffffffff0f7424 */ /* 0x000fce00078e00ff */
[----:B------:R-:W-:Y:S05]  /*8000*/  WARPSYNC.COLLECTIVE R15, `(.L_x_191) ;  /* 0x000000000f0c7348 */ /* 0x000fea0003c00000 */
[----:B------:R-:W-:Y:S02]  /*8010*/  ELECT P6, UR62, PT ;  /* 0x00000000003e782f */ /* 0x000fe400038c0000 */
[----:B------:R-:W-:Y:S01]  /*8020*/  MOV R14, UR62 ;  /* 0x0000003e000e7c02 */ /* 0x000fe20008000f00 */
[----:B------:R-:W-:Y:S10]  /*8030*/  ENDCOLLECTIVE ;  /* 0x000000000000791b */ /* 0x000ff40003800000 */
.L_x_191:
[----:B------:R-:W-:Y:S05]  /*8040*/  BSYNC B0 ;  /* 0x0000000000007941 */ /* 0x000fea0003800000 */
.L_x_190:
[----:B------:R-:W-:Y:S05]  /*8050*/  BRA `(.L_x_192) ;  /* 0xfffffff800d07947 */ /* 0x000fea000383ffff */
.L_x_182:
[----:B0-----:R0:W1:Y:S02]  /*8060*/  SYNCS.PHASECHK.TRANS64.TRYWAIT P0, [R7+URZ], R2 ;  /* 0x00000002070075a7 */ /* 0x001064000800017f */
[----:B-1----:R-:W-:Y:S05]  /*8070*/  @!P0 NANOSLEEP.SYNCS 0x989680 ;  /* 0x009896800000895d */ /* 0x002fea0003900000 */
[----:B------:R-:W1:Y:S02]  /*8080*/  @!P0 SYNCS.PHASECHK.TRANS64 P0, [R7+URZ], R2 ;  /* 0x00000002070085a7 */ /* 0x000e64000800007f */
[----:B-1----:R-:W-:Y:S05]  /*8090*/  @!P0 BRA `(.L_x_182) ;  /* 0xfffffffc00f08947 */ /* 0x002fea000383ffff */
[----:B------:R-:W-:Y:S05]  /*80a0*/  BRA `(.L_x_193) ;  /* 0xfffffffc00107947 */ /* 0x000fea000383ffff */
.L_x_183:
[----:B0-----:R0:W1:Y:S02]  /*80b0*/  SYNCS.PHASECHK.TRANS64.TRYWAIT P0, [R6+URZ], R3 ;  /* 0x00000003060075a7 */ /* 0x001064000800017f */
[----:B-1----:R-:W-:Y:S05]  /*80c0*/  @!P0 NANOSLEEP.SYNCS 0x989680 ;  /* 0x009896800000895d */ /* 0x002fea0003900000 */
[----:B------:R-:W1:Y:S02]  /*80d0*/  @!P0 SYNCS.PHASECHK.TRANS64 P0, [R6+URZ], R3 ;  /* 0x00000003060085a7 */ /* 0x000e64000800007f */
[----:B-1----:R-:W-:Y:S05]  /*80e0*/  @!P0 BRA `(.L_x_183) ;  /* 0xfffffffc00f08947 */ /* 0x002fea000383ffff */
[----:B------:R-:W-:Y:S05]  /*80f0*/  BRA `(.L_x_194) ;  /* 0xfffffffc00207947 */ /* 0x000fea000383ffff */
.L_x_184:
[----:B-1----:R1:W2:Y:S02]  /*8100*/  SYNCS.PHASECHK.TRANS64.TRYWAIT P0, [R7+URZ], R4 ;  /* 0x00000004070075a7 */ /* 0x0022a4000800017f */
[----:B--2---:R-:W-:Y:S05]  /*8110*/  @!P0 NANOSLEEP.SYNCS 0x989680 ;  /* 0x009896800000895d */ /* 0x004fea0003900000 */
[----:B------:R-:W2:Y:S02]  /*8120*/  @!P0 SYNCS.PHASECHK.TRANS64 P0, [R7+URZ], R4 ;  /* 0x00000004070085a7 */ /* 0x000ea4000800007f */
[----:B--2---:R-:W-:Y:S05]  /*8130*/  @!P0 BRA `(.L_x_184) ;  /* 0xfffffffc00f08947 */ /* 0x004fea000383ffff */
[----:B------:R-:W-:Y:S05]  /*8140*/  BRA `(.L_x_195) ;  /* 0xfffffffc00287947 */ /* 0x000fea000383ffff */
.L_x_196:
[----:B------:R-:W-:-:S00]  /*8150*/  BRA `(.L_x_196) ;  /* 0xfffffffc00fc7947 */ /* 0x000fc0000383ffff */
[----:B------:R-:W-:-:S00]  /*8160*/  NOP ;  /* 0x0000000000007918 */ /* 0x000fc00000000000 */
        /* <DEDUP_REMOVED lines=9> */
.L_x_197:


//--------------------- .nv.global.init           --------------------------
	.section	.nv.global.init,"aw",@progbits
.nv.global.init:
	.type		$str$22,@object
	.size		$str$22,($str$23 - $str$22)
$str$22:
        /*0000*/ 	.byte	0x6b, 0x5f, 0x74, 0x69, 0x6c, 0x65, 0x5f, 0x63, 0x6f, 0x75, 0x6e, 0x74, 0x20, 0x3e, 0x3d, 0x20
        /*0010*/ 	.byte	0x31, 0x00
	.type		$str$23,@object
	.size		$str$23,(__unnamed_1 - $str$23)
$str$23:
        /*0012*/ 	.byte	0x2f, 0x74, 0x6d, 0x70, 0x2f, 0x63, 0x75, 0x74, 0x6c, 0x61, 0x73, 0x73, 0x5f, 0x73, 0x77, 0x65
        /*0022*/ 	.byte	0x65, 0x70, 0x5f, 0x73, 0x72, 0x63, 0x2f, 0x69, 0x6e, 0x63, 0x6c, 0x75, 0x64, 0x65, 0x2f, 0x63
        /*0032*/ 	.byte	0x75, 0x74, 0x6c, 0x61, 0x73, 0x73, 0x2f, 0x67, 0x65, 0x6d, 0x6d, 0x2f, 0x63, 0x6f, 0x6c, 0x6c
        /*0042*/ 	.byte	0x65, 0x63, 0x74, 0x69, 0x76, 0x65, 0x2f, 0x73, 0x6d, 0x39, 0x30, 0x5f, 0x6d, 0x6d, 0x61, 0x5f
        /*0052*/ 	.byte	0x74, 0x6d, 0x61, 0x5f, 0x67, 0x6d, 0x6d, 0x61, 0x5f, 0x73, 0x73, 0x5f, 0x77, 0x61, 0x72, 0x70
        /*0062*/ 	.byte	0x73, 0x70, 0x65, 0x63, 0x69, 0x61, 0x6c, 0x69, 0x7a, 0x65, 0x64, 0x2e, 0x68, 0x70, 0x70, 0x00
	.type		__unnamed_1,@object
	.size		__unnamed_1,(.L_0 - __unnamed_1)
__unnamed_1:
        /*0072*/ 	.byte	0x76, 0x6f, 0x69, 0x64, 0x20, 0x63, 0x75, 0x74, 0x6c, 0x61, 0x73, 0x73, 0x3a, 0x3a, 0x67, 0x65
        /* <DEDUP_REMOVED lines=180> */
        /*0bc2*/ 	.byte	0x6e, 0x74, 0x69, 0x74, 0x79, 0x5d, 0x00
.L_0:


//--------------------- .nv.shared._ZN7cutlass13device_kernelINS_4gemm6kernel13GemmUniversalIN4cute5tupleIJiiiiEEENS1_10collective13CollectiveMmaINS1_34MainloopSm90TmaGmmaWarpSpecializedILi4ENS5_IJNS4_1CILi8EEENSA_ILi1EEESC_EEENS1_35KernelTmaWarpSpecializedCooperativeEEENS5_IJNSA_ILi128EEESG_NSA_ILi64EEEEEENS_6half_tENS5_IJSC_llEEESJ_SK_NS4_8TiledMMAINS4_8MMA_AtomIJNS4_4SM904GMMA26MMA_64x128x16_F32F16F16_SSILNSO_5MajorE1ELSQ_1ELNSO_7ScaleInE1ELSR_1EEEEEENS4_6LayoutINS5_IJNSA_ILi2EEESC_SC_EEENS5_IJSC_NSA_ILi0EEESX_EEEEENS5_IJNS4_10UnderscoreES10_S10_EEEEENS4_13SM90_TMA_LOADENS4_14ComposedLayoutINS4_7SwizzleILi3ELi4ELi3EEENS4_18smem_ptr_flag_bitsILi16EEENSU_INS5_IJSH_SB_EEENS5_IJSC_SH_EEEEEEEvNS4_8identityENS4_23SM90_TMA_LOAD_MULTICASTES1C_vS1D_EENS_8epilogue10collective6detail29Sm90TmaWarpSpecializedAdapterINS1H_15DefaultEpilogueISJ_NS5_IJlSC_lEEES1L_NS1G_6thread17LinearCombinationISJ_Li1EffLNS1M_9ScaleType4KindE0ELNS_15FloatRoundStyleE2ESJ_EENS1_15EpilogueDefaultEEEEEvvEEEEvNT_6ParamsE --------------------------
	.section	.nv.shared._ZN7cutlass13device_kernelINS_4gemm6kernel13GemmUniversalIN4cute5tupleIJiiiiEEENS1_10collective13CollectiveMmaINS1_34MainloopSm90TmaGmmaWarpSpecializedILi4ENS5_IJNS4_1CILi8EEENSA_ILi1EEESC_EEENS1_35KernelTmaWarpSpecializedCooperativeEEENS5_IJNSA_ILi128EEESG_NSA_ILi64EEEEEENS_6half_tENS5_IJSC_llEEESJ_SK_NS4_8TiledMMAINS4_8MMA_AtomIJNS4_4SM904GMMA26MMA_64x128x16_F32F16F16_SSILNSO_5MajorE1ELSQ_1ELNSO_7ScaleInE1ELSR_1EEEEEENS4_6LayoutINS5_IJNSA_ILi2EEESC_SC_EEENS5_IJSC_NSA_ILi0EEESX_EEEEENS5_IJNS4_10UnderscoreES10_S10_EEEEENS4_13SM90_TMA_LOADENS4_14ComposedLayoutINS4_7SwizzleILi3ELi4ELi3EEENS4_18smem_ptr_flag_bitsILi16EEENSU_INS5_IJSH_SB_EEENS5_IJSC_SH_EEEEEEEvNS4_8identityENS4_23SM90_TMA_LOAD_MULTICASTES1C_vS1D_EENS_8epilogue10collective6detail29Sm90TmaWarpSpecializedAdapterINS1H_15DefaultEpilogueISJ_NS5_IJlSC_lEEES1L_NS1G_6thread17LinearCombinationISJ_Li1EffLNS1M_9ScaleType4KindE0ELNS_15FloatRoundStyleE2ESJ_EENS1_15EpilogueDefaultEEEEEvvEEEEvNT_6ParamsE,"aw",@nobits
	.sectionflags	@""
	.align	16
	.zero		1024


//--------------------- .nv.shared.reserved.0     --------------------------
	.section	.nv.shared.reserved.0,"aw",@nobits
	.weak		__nv_reservedSMEM_offset_0_alias
	.size		__nv_reservedSMEM_offset_0_alias, 0, 0
	.other		__nv_reservedSMEM_offset_0_alias,@"STO_CUDA_RESERVED_SHARED STV_DEFAULT"
__nv_reservedSMEM_offset_0_alias:
	.zero		0


//--------------------- .nv.global                --------------------------
	.section	.nv.global,"aw",@nobits
.nv.global:
	.type		_ZN40_INTERNAL_c1bfb5d5_4_k_cu_612adeb3_190854cute1_E,@object
	.size		_ZN40_INTERNAL_c1bfb5d5_4_k_cu_612adeb3_190854cute1_E,(_ZN40_INTERNAL_c1bfb5d5_4_k_cu_612adeb3_190854cuda3std3__45__cpo6cbeginE - _ZN40_INTERNAL_c1bfb5d5_4_k_cu_612adeb3_190854cute1_E)
_ZN40_INTERNAL_c1bfb5d5_4_k_cu_612adeb3_190854cute1_E:
	.zero		1
	.type		_ZN40_INTERNAL_c1bfb5d5_4_k_cu_612adeb3_190854cuda3std3__45__cpo6cbeginE,@object
	.size		_ZN40_INTERNAL_c1bfb5d5_4_k_cu_612adeb3_190854cuda3std3__45__cpo6cbeginE,(_ZN40_INTERNAL_c1bfb5d5_4_k_cu_612adeb3_190854cuda3std3__48in_placeE - _ZN40_INTERNAL_c1bfb5d5_4_k_cu_612adeb3_190854cuda3std3__45__cpo6cbeginE)
_ZN40_INTERNAL_c1bfb5d5_4_k_cu_612adeb3_190854cuda3std3__45__cpo6cbeginE:
	.zero		1
	.type		_ZN40_INTERNAL_c1bfb5d5_4_k_cu_612adeb3_190854cuda3std3__48in_placeE,@object
	.size		_ZN40_INTERNAL_c1bfb5d5_4_k_cu_612adeb3_190854cuda3std3__48in_placeE,(_ZN40_INTERNAL_c1bfb5d5_4_k_cu_612adeb3_190854cuda3std6ranges3__45__cpo9iter_moveE - _ZN40_INTERNAL_c1bfb5d5_4_k_cu_612adeb3_190854cuda3std3__48in_placeE)
_ZN40_INTERNAL_c1bfb5d5_4_k_cu_612adeb3_190854cuda3std3__48in_placeE:
	.zero		1
	.type		_ZN40_INTERNAL_c1bfb5d5_4_k_cu_612adeb3_190854cuda3std6ranges3__45__cpo9iter_moveE,@object
	.size		_ZN40_INTERNAL_c1bfb5d5_4_k_cu_612adeb3_190854cuda3std6ranges3__45__cpo9iter_moveE,(_ZN40_INTERNAL_c1bfb5d5_4_k_cu_612adeb3_190854cuda3std3__45__cpo5beginE - _ZN40_INTERNAL_c1bfb5d5_4_k_cu_612adeb3_190854cuda3std6ranges3__45__cpo9iter_moveE)
_ZN40_INTERNAL_c1bfb5d5_4_k_cu_612adeb3_190854cuda3std6ranges3__45__cpo9iter_moveE:
	.zero		1
	.type		_ZN40_INTERNAL_c1bfb5d5_4_k_cu_612adeb3_190854cuda3std3__45__cpo5beginE,@object
	.size		_ZN40_INTERNAL_c1bfb5d5_4_k_cu_612adeb3_190854cuda3std3__45__cpo5beginE,(_ZN40_INTERNAL_c1bfb5d5_4_k_cu_612adeb3_190854cuda3std3__442_GLOBAL__N__c1bfb5d5_4_k_cu_612adeb3_190856ignoreE - _ZN40_INTERNAL_c1bfb5d5_4_k_cu_612adeb3_190854cuda3std3__45__cpo5beginE)
_ZN40_INTERNAL_c1bfb5d5_4_k_cu_612adeb3_190854cuda3std3__45__cpo5beginE:
	.zero		1
	.type		_ZN40_INTERNAL_c1bfb5d5_4_k_cu_612adeb3_190854cuda3std3__442_GLOBAL__N__c1bfb5d5_4_k_cu_612adeb3_190856ignoreE,@object
	.size		_ZN40_INTERNAL_c1bfb5d5_4_k_cu_612adeb3_190854cuda3std3__442_GLOBAL__N__c1bfb5d5_4_k_cu_612adeb3_190856ignoreE,(_ZN40_INTERNAL_c1bfb5d5_4_k_cu_612adeb3_190854cute7productE - _ZN40_INTERNAL_c1bfb5d5_4_k_cu_612adeb3_190854cuda3std3__442_GLOBAL__N__c1bfb5d5_4_k_cu_612adeb3_190856ignoreE)
_ZN40_INTERNAL_c1bfb5d5_4_k_cu_612adeb3_190854cuda3std3__442_GLOBAL__N__c1bfb5d5_4_k_cu_612adeb3_190856ignoreE:
	.zero		1
	.type		_ZN40_INTERNAL_c1bfb5d5_4_k_cu_612adeb3_190854cute7productE,@object
	.size		_ZN40_INTERNAL_c1bfb5d5_4_k_cu_612adeb3_190854cute7productE,(_ZN40_INTERNAL_c1bfb5d5_4_k_cu_612adeb3_190854cuda3std3__45__cpo3endE - _ZN40_INTERNAL_c1bfb5d5_4_k_cu_612adeb3_190854cute7productE)
_ZN40_INTERNAL_c1bfb5d5_4_k_cu_612adeb3_190854cute7productE:
	.zero		1
	.type		_ZN40_INTERNAL_c1bfb5d5_4_k_cu_612adeb3_190854cuda3std3__45__cpo3endE,@object
	.size		_ZN40_INTERNAL_c1bfb5d5_4_k_cu_612adeb3_190854cuda3std3__45__cpo3endE,(_ZN40_INTERNAL_c1bfb5d5_4_k_cu_612adeb3_190854cuda3std3__419piecewise_constructE - _ZN40_INTERNAL_c1bfb5d5_4_k_cu_612adeb3_190854cuda3std3__45__cpo3endE)
_ZN40_INTERNAL_c1bfb5d5_4_k_cu_612adeb3_190854cuda3std3__45__cpo3endE:
	.zero		1
	.type		_ZN40_INTERNAL_c1bfb5d5_4_k_cu_612adeb3_190854cuda3std3__419piecewise_constructE,@object
	.size		_ZN40_INTERNAL_c1bfb5d5_4_k_cu_612adeb3_190854cuda3std3__419piecewise_constructE,(_ZN40_INTERNAL_c1bfb5d5_4_k_cu_612adeb3_190854cuda3std3__45__cpo4cendE - _ZN40_INTERNAL_c1bfb5d5_4_k_cu_612adeb3_190854cuda3std3__419piecewise_constructE)
_ZN40_INTERNAL_c1bfb5d5_4_k_cu_612adeb3_190854cuda3std3__419piecewise_constructE:
	.zero		1
	.type		_ZN40_INTERNAL_c1bfb5d5_4_k_cu_612adeb3_190854cuda3std3__45__cpo4cendE,@object
	.size		_ZN40_INTERNAL_c1bfb5d5_4_k_cu_612adeb3_190854cuda3std3__45__cpo4cendE,(_ZN40_INTERNAL_c1bfb5d5_4_k_cu_612adeb3_190854cuda3std6ranges3__45__cpo4swapE - _ZN40_INTERNAL_c1bfb5d5_4_k_cu_612adeb3_190854cuda3std3__45__cpo4cendE)
_ZN40_INTERNAL_c1bfb5d5_4_k_cu_612adeb3_190854cuda3std3__45__cpo4cendE:
	.zero		1
	.type		_ZN40_INTERNAL_c1bfb5d5_4_k_cu_612adeb3_190854cuda3std6ranges3__45__cpo4swapE,@object
	.size		_ZN40_INTERNAL_c1bfb5d5_4_k_cu_612adeb3_190854cuda3std6ranges3__45__cpo4swapE,(.L_8 - _ZN40_INTERNAL_c1bfb5d5_4_k_cu_612adeb3_190854cuda3std6ranges3__45__cpo4swapE)
_ZN40_INTERNAL_c1bfb5d5_4_k_cu_612adeb3_190854cuda3std6ranges3__45__cpo4swapE:
	.zero		1
.L_8:


//--------------------- .nv.constant0._ZN7cutlass13device_kernelINS_4gemm6kernel13GemmUniversalIN4cute5tupleIJiiiiEEENS1_10collective13CollectiveMmaINS1_34MainloopSm90TmaGmmaWarpSpecializedILi4ENS5_IJNS4_1CILi8EEENSA_ILi1EEESC_EEENS1_35KernelTmaWarpSpecializedCooperativeEEENS5_IJNSA_ILi128EEESG_NSA_ILi64EEEEEENS_6half_tENS5_IJSC_llEEESJ_SK_NS4_8TiledMMAINS4_8MMA_AtomIJNS4_4SM904GMMA26MMA_64x128x16_F32F16F16_SSILNSO_5MajorE1ELSQ_1ELNSO_7ScaleInE1ELSR_1EEEEEENS4_6LayoutINS5_IJNSA_ILi2EEESC_SC_EEENS5_IJSC_NSA_ILi0EEESX_EEEEENS5_IJNS4_10UnderscoreES10_S10_EEEEENS4_13SM90_TMA_LOADENS4_14ComposedLayoutINS4_7SwizzleILi3ELi4ELi3EEENS4_18smem_ptr_flag_bitsILi16EEENSU_INS5_IJSH_SB_EEENS5_IJSC_SH_EEEEEEEvNS4_8identityENS4_23SM90_TMA_LOAD_MULTICASTES1C_vS1D_EENS_8epilogue10collective6detail29Sm90TmaWarpSpecializedAdapterINS1H_15DefaultEpilogueISJ_NS5_IJlSC_lEEES1L_NS1G_6thread17LinearCombinationISJ_Li1EffLNS1M_9ScaleType4KindE0ELNS_15FloatRoundStyleE2ESJ_EENS1_15EpilogueDefaultEEEEEvvEEEEvNT_6ParamsE --------------------------
	.section	.nv.constant0._ZN7cutlass13device_kernelINS_4gemm6kernel13GemmUniversalIN4cute5tupleIJiiiiEEENS1_10collective13CollectiveMmaINS1_34MainloopSm90TmaGmmaWarpSpecializedILi4ENS5_IJNS4_1CILi8EEENSA_ILi1EEESC_EEENS1_35KernelTmaWarpSpecializedCooperativeEEENS5_IJNSA_ILi128EEESG_NSA_ILi64EEEEEENS_6half_tENS5_IJSC_llEEESJ_SK_NS4_8TiledMMAINS4_8MMA_AtomIJNS4_4SM904GMMA26MMA_64x128x16_F32F16F16_SSILNSO_5MajorE1ELSQ_1ELNSO_7ScaleInE1ELSR_1EEEEEENS4_6LayoutINS5_IJNSA_ILi2EEESC_SC_EEENS5_IJSC_NSA_ILi0EEESX_EEEEENS5_IJNS4_10UnderscoreES10_S10_EEEEENS4_13SM90_TMA_LOADENS4_14ComposedLayoutINS4_7SwizzleILi3ELi4ELi3EEENS4_18smem_ptr_flag_bitsILi16EEENSU_INS5_IJSH_SB_EEENS5_IJSC_SH_EEEEEEEvNS4_8identityENS4_23SM90_TMA_LOAD_MULTICASTES1C_vS1D_EENS_8epilogue10collective6detail29Sm90TmaWarpSpecializedAdapterINS1H_15DefaultEpilogueISJ_NS5_IJlSC_lEEES1L_NS1G_6thread17LinearCombinationISJ_Li1EffLNS1M_9ScaleType4KindE0ELNS_15FloatRoundStyleE2ESJ_EENS1_15EpilogueDefaultEEEEEvvEEEEvNT_6ParamsE,"a",@progbits
	.sectionflags	@""
	.align	4
.nv.constant0._ZN7cutlass13device_kernelINS_4gemm6kernel13GemmUniversalIN4cute5tupleIJiiiiEEENS1_10collective13CollectiveMmaINS1_34MainloopSm90TmaGmmaWarpSpecializedILi4ENS5_IJNS4_1CILi8EEENSA_ILi1EEESC_EEENS1_35KernelTmaWarpSpecializedCooperativeEEENS5_IJNSA_ILi128EEESG_NSA_ILi64EEEEEENS_6half_tENS5_IJSC_llEEESJ_SK_NS4_8TiledMMAINS4_8MMA_AtomIJNS4_4SM904GMMA26MMA_64x128x16_F32F16F16_SSILNSO_5MajorE1ELSQ_1ELNSO_7ScaleInE1ELSR_1EEEEEENS4_6LayoutINS5_IJNSA_ILi2EEESC_SC_EEENS5_IJSC_NSA_ILi0EEESX_EEEEENS5_IJNS4_10UnderscoreES10_S10_EEEEENS4_13SM90_TMA_LOADENS4_14ComposedLayoutINS4_7SwizzleILi3ELi4ELi3EEENS4_18smem_ptr_flag_bitsILi16EEENSU_INS5_IJSH_SB_EEENS5_IJSC_SH_EEEEEEEvNS4_8identityENS4_23SM90_TMA_LOAD_MULTICASTES1C_vS1D_EENS_8epilogue10collective6detail29Sm90TmaWarpSpecializedAdapterINS1H_15DefaultEpilogueISJ_NS5_IJlSC_lEEES1L_NS1G_6thread17LinearCombinationISJ_Li1EffLNS1M_9ScaleType4KindE0ELNS_15FloatRoundStyleE2ESJ_EENS1_15EpilogueDefaultEEEEEvvEEEEvNT_6ParamsE:
	.zero		1664


//--------------------- SYMBOLS --------------------------

	.type		.nv.reservedSmem.offset0,@object
	.size		.nv.reservedSmem.offset0,0x4
	.type		__assertfail,@function
